//
// Generated by NVIDIA NVVM Compiler
//
// Compiler Build ID: CL-36424714
// Cuda compilation tools, release 13.0, V13.0.88
// Based on NVVM 20.0.0
//

.version 9.0
.target sm_100
.address_size 64

	// .globl	eigenVecBatch3x3Kernel

.visible .entry eigenVecBatch3x3Kernel(
	.param .u32 eigenVecBatch3x3Kernel_param_0,
	.param .u64 .ptr .align 1 eigenVecBatch3x3Kernel_param_1,
	.param .u32 eigenVecBatch3x3Kernel_param_2,
	.param .u64 .ptr .align 1 eigenVecBatch3x3Kernel_param_3,
	.param .u32 eigenVecBatch3x3Kernel_param_4,
	.param .u64 .ptr .align 1 eigenVecBatch3x3Kernel_param_5,
	.param .u32 eigenVecBatch3x3Kernel_param_6,
	.param .u64 .ptr .align 1 eigenVecBatch3x3Kernel_param_7,
	.param .u32 eigenVecBatch3x3Kernel_param_8,
	.param .u64 .ptr .align 1 eigenVecBatch3x3Kernel_param_9,
	.param .u32 eigenVecBatch3x3Kernel_param_10,
	.param .u64 .ptr .align 1 eigenVecBatch3x3Kernel_param_11,
	.param .u32 eigenVecBatch3x3Kernel_param_12,
	.param .u32 eigenVecBatch3x3Kernel_param_13,
	.param .u64 .ptr .align 1 eigenVecBatch3x3Kernel_param_14,
	.param .u32 eigenVecBatch3x3Kernel_param_15,
	.param .u32 eigenVecBatch3x3Kernel_param_16,
	.param .u64 .ptr .align 1 eigenVecBatch3x3Kernel_param_17,
	.param .u32 eigenVecBatch3x3Kernel_param_18,
	.param .u32 eigenVecBatch3x3Kernel_param_19,
	.param .u64 .ptr .align 1 eigenVecBatch3x3Kernel_param_20,
	.param .u32 eigenVecBatch3x3Kernel_param_21,
	.param .u32 eigenVecBatch3x3Kernel_param_22,
	.param .f64 eigenVecBatch3x3Kernel_param_23
)
{
	.local .align 8 .b8 	__local_depot0[88];
	.reg .b64 	%SP;
	.reg .b64 	%SPL;
	.reg .pred 	%p<38>;
	.reg .b32 	%r<94>;
	.reg .b64 	%rd<124>;
	.reg .b64 	%fd<195>;

	mov.u64 	%SPL, __local_depot0;
	ld.param.u32 	%r35, [eigenVecBatch3x3Kernel_param_0];
	ld.param.u32 	%r22, [eigenVecBatch3x3Kernel_param_2];
	ld.param.u32 	%r23, [eigenVecBatch3x3Kernel_param_4];
	ld.param.u32 	%r24, [eigenVecBatch3x3Kernel_param_6];
	ld.param.u32 	%r25, [eigenVecBatch3x3Kernel_param_8];
	ld.param.u64 	%rd32, [eigenVecBatch3x3Kernel_param_9];
	ld.param.u32 	%r26, [eigenVecBatch3x3Kernel_param_10];
	ld.param.u32 	%r27, [eigenVecBatch3x3Kernel_param_12];
	ld.param.u32 	%r28, [eigenVecBatch3x3Kernel_param_13];
	ld.param.u32 	%r29, [eigenVecBatch3x3Kernel_param_15];
	ld.param.u32 	%r30, [eigenVecBatch3x3Kernel_param_16];
	ld.param.u64 	%rd35, [eigenVecBatch3x3Kernel_param_17];
	ld.param.u32 	%r31, [eigenVecBatch3x3Kernel_param_18];
	ld.param.u32 	%r32, [eigenVecBatch3x3Kernel_param_19];
	ld.param.u32 	%r33, [eigenVecBatch3x3Kernel_param_21];
	ld.param.u32 	%r34, [eigenVecBatch3x3Kernel_param_22];
	ld.param.f64 	%fd62, [eigenVecBatch3x3Kernel_param_23];
	add.u64 	%rd1, %SPL, 0;
	mov.u32 	%r36, %ctaid.x;
	mov.u32 	%r37, %ntid.x;
	mov.u32 	%r38, %tid.x;
	mad.lo.s32 	%r1, %r36, %r37, %r38;
	setp.ge.s32 	%p1, %r1, %r35;
	@%p1 bra 	$L__BB0_50;
	ld.param.u64 	%rd117, [eigenVecBatch3x3Kernel_param_20];
	ld.param.u64 	%rd116, [eigenVecBatch3x3Kernel_param_14];
	ld.param.u64 	%rd115, [eigenVecBatch3x3Kernel_param_11];
	ld.param.u64 	%rd114, [eigenVecBatch3x3Kernel_param_7];
	ld.param.u64 	%rd113, [eigenVecBatch3x3Kernel_param_5];
	ld.param.u64 	%rd112, [eigenVecBatch3x3Kernel_param_3];
	ld.param.u64 	%rd111, [eigenVecBatch3x3Kernel_param_1];
	cvta.to.global.u64 	%rd38, %rd117;
	cvta.to.global.u64 	%rd39, %rd35;
	cvta.to.global.u64 	%rd40, %rd111;
	cvta.to.global.u64 	%rd41, %rd112;
	cvta.to.global.u64 	%rd42, %rd113;
	cvta.to.global.u64 	%rd43, %rd114;
	cvta.to.global.u64 	%rd44, %rd32;
	cvta.to.global.u64 	%rd45, %rd115;
	cvta.to.global.u64 	%rd46, %rd116;
	mul.lo.s32 	%r39, %r1, 3;
	div.s32 	%r40, %r39, %r34;
	mul.lo.s32 	%r41, %r40, %r34;
	sub.s32 	%r42, %r39, %r41;
	mad.lo.s32 	%r43, %r40, %r33, %r42;
	mul.wide.s32 	%rd47, %r43, 4;
	add.s64 	%rd2, %rd38, %rd47;
	add.s64 	%rd118, %rd117, %rd47;
	div.s32 	%r44, %r39, %r32;
	mul.lo.s32 	%r45, %r44, %r32;
	sub.s32 	%r46, %r39, %r45;
	mad.lo.s32 	%r47, %r44, %r31, %r46;
	mul.wide.s32 	%rd48, %r47, 8;
	add.s64 	%rd49, %rd39, %rd48;
	ld.global.f64 	%fd63, [%rd49];
	div.s32 	%r48, %r1, %r28;
	mul.lo.s32 	%r49, %r48, %r28;
	sub.s32 	%r50, %r1, %r49;
	mad.lo.s32 	%r51, %r48, %r22, %r50;
	mul.wide.s32 	%rd50, %r51, 8;
	add.s64 	%rd51, %rd40, %rd50;
	ld.global.f64 	%fd64, [%rd51];
	mad.lo.s32 	%r52, %r48, %r23, %r50;
	mul.wide.s32 	%rd52, %r52, 8;
	add.s64 	%rd53, %rd41, %rd52;
	ld.global.f64 	%fd183, [%rd53];
	mad.lo.s32 	%r53, %r48, %r24, %r50;
	mul.wide.s32 	%rd54, %r53, 8;
	add.s64 	%rd55, %rd42, %rd54;
	ld.global.f64 	%fd177, [%rd55];
	mad.lo.s32 	%r54, %r48, %r25, %r50;
	mul.wide.s32 	%rd56, %r54, 8;
	add.s64 	%rd57, %rd43, %rd56;
	ld.global.f64 	%fd65, [%rd57];
	mad.lo.s32 	%r55, %r48, %r26, %r50;
	mul.wide.s32 	%rd58, %r55, 8;
	add.s64 	%rd59, %rd44, %rd58;
	ld.global.f64 	%fd175, [%rd59];
	mad.lo.s32 	%r56, %r48, %r27, %r50;
	mul.wide.s32 	%rd60, %r56, 8;
	add.s64 	%rd61, %rd45, %rd60;
	ld.global.f64 	%fd66, [%rd61];
	st.local.u64 	[%rd1+72], %rd118;
	st.local.f64 	[%rd1+80], %fd62;
	sub.f64 	%fd179, %fd64, %fd63;
	st.local.f64 	[%rd1], %fd179;
	st.local.f64 	[%rd1+8], %fd183;
	st.local.f64 	[%rd1+16], %fd177;
	st.local.f64 	[%rd1+24], %fd183;
	sub.f64 	%fd181, %fd65, %fd63;
	st.local.f64 	[%rd1+32], %fd181;
	st.local.f64 	[%rd1+40], %fd175;
	st.local.f64 	[%rd1+48], %fd177;
	st.local.f64 	[%rd1+56], %fd175;
	sub.f64 	%fd174, %fd66, %fd63;
	st.local.f64 	[%rd1+64], %fd174;
	div.s32 	%r57, %r39, %r30;
	mul.lo.s32 	%r58, %r57, %r30;
	sub.s32 	%r59, %r39, %r58;
	mad.lo.s32 	%r60, %r57, %r29, %r59;
	mul.wide.s32 	%rd62, %r60, 8;
	add.s64 	%rd4, %rd46, %rd62;
	abs.f64 	%fd67, %fd179;
	abs.f64 	%fd68, %fd183;
	setp.gt.f64 	%p2, %fd68, %fd67;
	selp.f64 	%fd69, %fd68, %fd67, %p2;
	selp.u32 	%r61, 1, 0, %p2;
	abs.f64 	%fd70, %fd177;
	setp.gt.f64 	%p3, %fd70, %fd69;
	selp.b32 	%r2, 2, %r61, %p3;
	selp.f64 	%fd7, %fd70, %fd69, %p3;
	setp.le.f64 	%p4, %fd7, %fd62;
	@%p4 bra 	$L__BB0_5;
	setp.eq.s32 	%p5, %r2, 0;
	mov.f64 	%fd176, %fd175;
	@%p5 bra 	$L__BB0_4;
	mul.wide.u32 	%rd63, %r2, 24;
	add.s64 	%rd64, %rd1, %rd63;
	ld.local.f64 	%fd8, [%rd64];
	st.local.f64 	[%rd64], %fd179;
	st.local.f64 	[%rd1], %fd8;
	ld.local.f64 	%fd71, [%rd64+8];
	st.local.f64 	[%rd64+8], %fd183;
	st.local.f64 	[%rd1+8], %fd71;
	ld.local.f64 	%fd72, [%rd64+16];
	st.local.f64 	[%rd64+16], %fd177;
	st.local.f64 	[%rd1+16], %fd72;
	ld.local.f64 	%fd183, [%rd1+24];
	ld.local.f64 	%fd181, [%rd1+32];
	ld.local.f64 	%fd177, [%rd1+48];
	ld.local.f64 	%fd176, [%rd1+40];
	ld.local.f64 	%fd175, [%rd1+56];
	ld.local.f64 	%fd174, [%rd1+64];
	ld.local.u64 	%rd118, [%rd1+72];
	mov.f64 	%fd179, %fd8;
$L__BB0_4:
	div.rn.f64 	%fd73, %fd183, %fd179;
	mul.f64 	%fd74, %fd73, %fd179;
	sub.f64 	%fd182, %fd183, %fd74;
	st.local.f64 	[%rd1+24], %fd182;
	mul.f64 	%fd75, %fd73, %fd182;
	sub.f64 	%fd183, %fd181, %fd75;
	st.local.f64 	[%rd1+32], %fd183;
	mul.f64 	%fd76, %fd73, %fd177;
	sub.f64 	%fd77, %fd176, %fd76;
	st.local.f64 	[%rd1+40], %fd77;
	div.rn.f64 	%fd78, %fd177, %fd179;
	mul.f64 	%fd79, %fd78, %fd179;
	sub.f64 	%fd80, %fd177, %fd79;
	st.local.f64 	[%rd1+48], %fd80;
	mul.f64 	%fd81, %fd78, %fd182;
	sub.f64 	%fd181, %fd175, %fd81;
	st.local.f64 	[%rd1+56], %fd181;
	mul.f64 	%fd82, %fd78, %fd80;
	sub.f64 	%fd83, %fd174, %fd82;
	st.local.f64 	[%rd1+64], %fd83;
	mov.b32 	%r86, 1;
	st.u32 	[%rd118], %r86;
	bra.uni 	$L__BB0_6;
$L__BB0_5:
	mov.b32 	%r86, 0;
	st.global.u32 	[%rd2], %r86;
	mov.f64 	%fd182, %fd179;
$L__BB0_6:
	setp.gtu.f64 	%p6, %fd7, %fd62;
	cvt.u64.u32 	%rd8, %r86;
	mul.wide.u32 	%rd65, %r86, 24;
	add.s64 	%rd9, %rd1, %rd65;
	abs.f64 	%fd84, %fd183;
	add.s32 	%r88, %r86, 1;
	abs.f64 	%fd85, %fd181;
	setp.gt.f64 	%p7, %fd85, %fd84;
	selp.b32 	%r87, %r88, %r86, %p7;
	selp.f64 	%fd184, %fd85, %fd84, %p7;
	@%p6 bra 	$L__BB0_8;
	or.b32  	%r64, %r86, 2;
	ld.local.f64 	%fd86, [%rd9+56];
	abs.f64 	%fd87, %fd86;
	setp.gt.f64 	%p8, %fd87, %fd184;
	selp.b32 	%r87, %r64, %r87, %p8;
	selp.f64 	%fd184, %fd87, %fd184, %p8;
$L__BB0_8:
	ld.local.f64 	%fd88, [%rd1+80];
	setp.gtu.f64 	%p9, %fd184, %fd88;
	@%p9 bra 	$L__BB0_10;
	mov.b32 	%r65, 0;
	st.u32 	[%rd118+4], %r65;
	mov.u32 	%r88, %r86;
	bra.uni 	$L__BB0_15;
$L__BB0_10:
	setp.eq.s32 	%p10, %r87, %r86;
	@%p10 bra 	$L__BB0_12;
	mul.wide.u32 	%rd66, %r87, 24;
	add.s64 	%rd67, %rd1, %rd66;
	ld.local.f64 	%fd89, [%rd67];
	st.local.f64 	[%rd67], %fd182;
	st.local.f64 	[%rd9], %fd89;
	ld.local.f64 	%fd31, [%rd67+8];
	st.local.f64 	[%rd67+8], %fd183;
	st.local.f64 	[%rd9+8], %fd31;
	ld.local.f64 	%fd90, [%rd67+16];
	ld.local.f64 	%fd91, [%rd9+16];
	st.local.f64 	[%rd67+16], %fd91;
	st.local.f64 	[%rd9+16], %fd90;
	ld.local.f64 	%fd181, [%rd9+32];
	mov.f64 	%fd183, %fd31;
$L__BB0_12:
	setp.gtu.f64 	%p11, %fd7, %fd62;
	shl.b64 	%rd68, %rd8, 4;
	sub.s64 	%rd10, %rd9, %rd68;
	div.rn.f64 	%fd92, %fd181, %fd183;
	ld.local.f64 	%fd35, [%rd10];
	mul.f64 	%fd93, %fd92, %fd35;
	ld.local.f64 	%fd94, [%rd9+24];
	sub.f64 	%fd95, %fd94, %fd93;
	st.local.f64 	[%rd9+24], %fd95;
	ld.local.f64 	%fd36, [%rd10+24];
	mul.f64 	%fd96, %fd92, %fd36;
	sub.f64 	%fd97, %fd181, %fd96;
	st.local.f64 	[%rd9+32], %fd97;
	ld.local.f64 	%fd98, [%rd10+48];
	mul.f64 	%fd99, %fd92, %fd98;
	ld.local.f64 	%fd100, [%rd9+40];
	sub.f64 	%fd101, %fd100, %fd99;
	st.local.f64 	[%rd9+40], %fd101;
	@%p11 bra 	$L__BB0_14;
	ld.local.f64 	%fd102, [%rd9+56];
	div.rn.f64 	%fd103, %fd102, %fd183;
	mul.f64 	%fd104, %fd103, %fd35;
	ld.local.f64 	%fd105, [%rd9+48];
	sub.f64 	%fd106, %fd105, %fd104;
	st.local.f64 	[%rd9+48], %fd106;
	mul.f64 	%fd107, %fd103, %fd36;
	sub.f64 	%fd108, %fd102, %fd107;
	st.local.f64 	[%rd9+56], %fd108;
	ld.local.f64 	%fd109, [%rd10+48];
	mul.f64 	%fd110, %fd103, %fd109;
	ld.local.f64 	%fd111, [%rd9+64];
	sub.f64 	%fd112, %fd111, %fd110;
	st.local.f64 	[%rd9+64], %fd112;
$L__BB0_14:
	ld.local.u64 	%rd118, [%rd1+72];
	mov.b32 	%r66, 1;
	st.u32 	[%rd118+4], %r66;
$L__BB0_15:
	cvt.u64.u32 	%rd13, %r88;
	mul.wide.u32 	%rd69, %r88, 24;
	add.s64 	%rd14, %rd1, %rd69;
	ld.local.f64 	%fd188, [%rd14+16];
	abs.f64 	%fd187, %fd188;
	setp.gt.u32 	%p12, %r88, 1;
	mov.b32 	%r89, 2;
	@%p12 bra 	$L__BB0_18;
	cvt.u32.u64 	%r68, %rd13;
	ld.local.f64 	%fd113, [%rd14+40];
	abs.f64 	%fd114, %fd113;
	setp.gt.f64 	%p13, %fd114, %fd187;
	selp.u32 	%r69, 1, 0, %p13;
	add.s32 	%r89, %r68, %r69;
	selp.f64 	%fd187, %fd114, %fd187, %p13;
	setp.eq.s32 	%p14, %r68, 1;
	@%p14 bra 	$L__BB0_18;
	add.s32 	%r71, %r68, 2;
	ld.local.f64 	%fd115, [%rd14+64];
	abs.f64 	%fd116, %fd115;
	setp.gt.f64 	%p15, %fd116, %fd187;
	selp.b32 	%r89, %r71, %r89, %p15;
	selp.f64 	%fd187, %fd116, %fd187, %p15;
$L__BB0_18:
	ld.local.f64 	%fd189, [%rd1+80];
	setp.gtu.f64 	%p16, %fd187, %fd189;
	@%p16 bra 	$L__BB0_20;
	mov.b32 	%r72, 0;
	st.u32 	[%rd118+8], %r72;
	bra.uni 	$L__BB0_26;
$L__BB0_20:
	cvt.u32.u64 	%r73, %rd13;
	setp.eq.s32 	%p17, %r89, %r73;
	@%p17 bra 	$L__BB0_22;
	mul.wide.u32 	%rd70, %r89, 24;
	add.s64 	%rd71, %rd1, %rd70;
	ld.local.f64 	%fd117, [%rd71];
	ld.local.f64 	%fd118, [%rd14];
	st.local.f64 	[%rd71], %fd118;
	st.local.f64 	[%rd14], %fd117;
	ld.local.f64 	%fd119, [%rd71+8];
	ld.local.f64 	%fd120, [%rd14+8];
	st.local.f64 	[%rd71+8], %fd120;
	st.local.f64 	[%rd14+8], %fd119;
	ld.local.f64 	%fd43, [%rd71+16];
	st.local.f64 	[%rd71+16], %fd188;
	st.local.f64 	[%rd14+16], %fd43;
	mov.f64 	%fd188, %fd43;
$L__BB0_22:
	setp.gt.u32 	%p18, %r73, 1;
	@%p18 bra 	$L__BB0_25;
	shl.b64 	%rd72, %rd13, 4;
	sub.s64 	%rd15, %rd14, %rd72;
	ld.local.f64 	%fd121, [%rd14+40];
	div.rn.f64 	%fd122, %fd121, %fd188;
	ld.local.f64 	%fd45, [%rd15];
	mul.f64 	%fd123, %fd122, %fd45;
	ld.local.f64 	%fd124, [%rd14+24];
	sub.f64 	%fd125, %fd124, %fd123;
	st.local.f64 	[%rd14+24], %fd125;
	ld.local.f64 	%fd46, [%rd15+24];
	mul.f64 	%fd126, %fd122, %fd46;
	ld.local.f64 	%fd127, [%rd14+32];
	sub.f64 	%fd128, %fd127, %fd126;
	st.local.f64 	[%rd14+32], %fd128;
	ld.local.f64 	%fd129, [%rd15+48];
	mul.f64 	%fd130, %fd122, %fd129;
	sub.f64 	%fd131, %fd121, %fd130;
	st.local.f64 	[%rd14+40], %fd131;
	setp.eq.s32 	%p19, %r73, 1;
	@%p19 bra 	$L__BB0_25;
	ld.local.f64 	%fd132, [%rd14+64];
	div.rn.f64 	%fd133, %fd132, %fd188;
	mul.f64 	%fd134, %fd133, %fd45;
	ld.local.f64 	%fd135, [%rd14+48];
	sub.f64 	%fd136, %fd135, %fd134;
	st.local.f64 	[%rd14+48], %fd136;
	mul.f64 	%fd137, %fd133, %fd46;
	ld.local.f64 	%fd138, [%rd14+56];
	sub.f64 	%fd139, %fd138, %fd137;
	st.local.f64 	[%rd14+56], %fd139;
	ld.local.f64 	%fd140, [%rd15+48];
	mul.f64 	%fd141, %fd133, %fd140;
	sub.f64 	%fd142, %fd132, %fd141;
	st.local.f64 	[%rd14+64], %fd142;
$L__BB0_25:
	ld.local.u64 	%rd118, [%rd1+72];
	mov.b32 	%r76, 1;
	st.u32 	[%rd118+8], %r76;
	ld.local.f64 	%fd189, [%rd1+80];
$L__BB0_26:
	ld.local.f64 	%fd143, [%rd1];
	abs.f64 	%fd144, %fd143;
	setp.geu.f64 	%p20, %fd144, %fd189;
	@%p20 bra 	$L__BB0_28;
	mov.b32 	%r77, 0;
	st.u32 	[%rd118], %r77;
$L__BB0_28:
	ld.global.u32 	%r79, [%rd2+8];
	setp.eq.s32 	%p21, %r79, 0;
	mov.b64 	%rd123, 2;
	mov.b32 	%r91, 2;
	@%p21 bra 	$L__BB0_31;
	mov.b32 	%r90, 2;
	mov.b64 	%rd123, 2;
$L__BB0_30:
	shl.b64 	%rd75, %rd123, 3;
	add.s64 	%rd76, %rd4, %rd75;
	mov.b64 	%rd77, 0;
	st.global.u64 	[%rd76], %rd77;
	add.s32 	%r91, %r90, -1;
	cvt.s64.s32 	%rd123, %r91;
	mul.wide.s32 	%rd78, %r90, 4;
	add.s64 	%rd79, %rd2, %rd78;
	ld.global.u32 	%r81, [%rd79+-4];
	setp.ne.s32 	%p22, %r81, 0;
	mov.u32 	%r90, %r91;
	@%p22 bra 	$L__BB0_30;
$L__BB0_31:
	shl.b64 	%rd80, %rd123, 3;
	add.s64 	%rd81, %rd4, %rd80;
	mov.b64 	%rd82, 4607182418800017408;
	st.global.u64 	[%rd81], %rd82;
	setp.lt.s32 	%p23, %r91, 1;
	@%p23 bra 	$L__BB0_50;
	add.s32 	%r15, %r91, -1;
	mul.wide.u32 	%rd83, %r91, 8;
	add.s64 	%rd21, %rd4, %rd83;
	mov.b64 	%rd84, 0;
	st.global.u64 	[%rd21], %rd84;
	mul.wide.u32 	%rd85, %r91, 4;
	add.s64 	%rd86, %rd2, %rd85;
	ld.global.u32 	%r82, [%rd86];
	setp.eq.s32 	%p24, %r82, 0;
	mov.f64 	%fd191, 0d0000000000000000;
	mov.u32 	%r93, %r15;
	@%p24 bra 	$L__BB0_36;
	setp.ne.s32 	%p25, %r91, 1;
	mov.f64 	%fd190, 0d0000000000000000;
	@%p25 bra 	$L__BB0_35;
	ld.global.f64 	%fd147, [%rd4+16];
	mul.wide.u32 	%rd87, %r15, 24;
	add.s64 	%rd88, %rd1, %rd87;
	ld.local.f64 	%fd148, [%rd88+16];
	mul.f64 	%fd149, %fd147, %fd148;
	mov.f64 	%fd150, 0d0000000000000000;
	sub.f64 	%fd190, %fd150, %fd149;
$L__BB0_35:
	mul.wide.u32 	%rd89, %r15, 24;
	add.s64 	%rd90, %rd1, %rd89;
	add.s64 	%rd92, %rd90, %rd83;
	ld.local.f64 	%fd151, [%rd92];
	div.rn.f64 	%fd191, %fd190, %fd151;
	st.global.f64 	[%rd21], %fd191;
	add.s32 	%r93, %r91, -2;
$L__BB0_36:
	setp.lt.s32 	%p26, %r93, 0;
	@%p26 bra 	$L__BB0_50;
	mul.wide.u32 	%rd93, %r15, 8;
	add.s64 	%rd22, %rd4, %rd93;
	mov.b64 	%rd94, 0;
	st.global.u64 	[%rd22], %rd94;
	mul.wide.u32 	%rd95, %r15, 4;
	add.s64 	%rd96, %rd2, %rd95;
	ld.global.u32 	%r83, [%rd96];
	setp.eq.s32 	%p27, %r83, 0;
	mov.f64 	%fd193, 0d0000000000000000;
	@%p27 bra 	$L__BB0_42;
	setp.gt.u32 	%p28, %r91, 2;
	mul.wide.u32 	%rd97, %r93, 24;
	add.s64 	%rd23, %rd1, %rd97;
	mov.f64 	%fd192, 0d0000000000000000;
	@%p28 bra 	$L__BB0_41;
	add.s64 	%rd24, %rd23, %rd83;
	ld.local.f64 	%fd154, [%rd24];
	mul.f64 	%fd155, %fd191, %fd154;
	mov.f64 	%fd156, 0d0000000000000000;
	sub.f64 	%fd192, %fd156, %fd155;
	st.global.f64 	[%rd22], %fd192;
	setp.eq.s32 	%p29, %r91, 2;
	@%p29 bra 	$L__BB0_41;
	ld.global.f64 	%fd157, [%rd21+8];
	ld.local.f64 	%fd158, [%rd24+8];
	mul.f64 	%fd159, %fd157, %fd158;
	sub.f64 	%fd192, %fd192, %fd159;
	st.global.f64 	[%rd22], %fd192;
$L__BB0_41:
	add.s64 	%rd100, %rd23, %rd93;
	ld.local.f64 	%fd160, [%rd100];
	div.rn.f64 	%fd193, %fd192, %fd160;
	st.global.f64 	[%rd22], %fd193;
	add.s32 	%r93, %r93, -1;
$L__BB0_42:
	setp.lt.s32 	%p30, %r93, 0;
	setp.eq.s32 	%p31, %r91, 1;
	or.pred  	%p32, %p30, %p31;
	@%p32 bra 	$L__BB0_50;
	add.s32 	%r20, %r91, -2;
	mul.wide.u32 	%rd101, %r20, 8;
	add.s64 	%rd25, %rd4, %rd101;
	mov.b64 	%rd102, 0;
	st.global.u64 	[%rd25], %rd102;
	mul.wide.u32 	%rd103, %r20, 4;
	add.s64 	%rd104, %rd2, %rd103;
	ld.global.u32 	%r84, [%rd104];
	setp.eq.s32 	%p33, %r84, 0;
	mov.f64 	%fd194, 0d0000000000000000;
	@%p33 bra 	$L__BB0_50;
	setp.gt.u32 	%p34, %r91, 3;
	mul.wide.u32 	%rd105, %r93, 24;
	add.s64 	%rd26, %rd1, %rd105;
	@%p34 bra 	$L__BB0_49;
	neg.s32 	%r85, %r91;
	and.b32  	%r21, %r85, 3;
	setp.eq.s32 	%p35, %r21, 0;
	@%p35 bra 	$L__BB0_49;
	add.s64 	%rd107, %rd26, %rd93;
	ld.local.f64 	%fd163, [%rd107];
	mul.f64 	%fd164, %fd193, %fd163;
	mov.f64 	%fd165, 0d0000000000000000;
	sub.f64 	%fd194, %fd165, %fd164;
	st.global.f64 	[%rd25], %fd194;
	setp.eq.s32 	%p36, %r21, 1;
	@%p36 bra 	$L__BB0_49;
	add.s64 	%rd27, %rd26, %rd83;
	ld.local.f64 	%fd166, [%rd27];
	mul.f64 	%fd167, %fd191, %fd166;
	sub.f64 	%fd194, %fd194, %fd167;
	st.global.f64 	[%rd25], %fd194;
	setp.eq.s32 	%p37, %r21, 2;
	@%p37 bra 	$L__BB0_49;
	ld.global.f64 	%fd168, [%rd21+8];
	ld.local.f64 	%fd169, [%rd27+8];
	mul.f64 	%fd170, %fd168, %fd169;
	sub.f64 	%fd194, %fd194, %fd170;
	st.global.f64 	[%rd25], %fd194;
$L__BB0_49:
	add.s64 	%rd110, %rd26, %rd101;
	ld.local.f64 	%fd171, [%rd110];
	div.rn.f64 	%fd172, %fd194, %fd171;
	st.global.f64 	[%rd25], %fd172;
$L__BB0_50:
	ret;

}


// ===== COMPILED SASS (sm_100) =====

	.target	sm_100

	.elftype	@"ET_EXEC"


//--------------------- .note.nv.tkinfo           --------------------------
	.section	.note.nv.tkinfo,"",@"SHT_NOTE"
	.sectionflags	@"SHF_NOTE_NV_TKINFO"
	.tkinfo
        /*0018*/ 	.word	0x00000002
        /*0030*/ 	.string	""
        /*0030*/ 	.string	"ptxas"
        /*0030*/ 	.string	"Cuda compilation tools, release 13.0, V13.0.88"
        /*0030*/ 	.string	"Build cuda_13.0.r13.0/compiler.36424714_0"
        /*0030*/ 	.string	"-arch sm_100 -m 64 "



//--------------------- .note.nv.cuinfo           --------------------------
	.section	.note.nv.cuinfo,"",@"SHT_NOTE"
	.sectionflags	@"SHF_NOTE_NV_CUINFO"
        /*0018*/ 	.short	0x0002
        /*001a*/ 	.short	0x0064
        /*001c*/ 	.short	0x0082
	.zero		2


//--------------------- .nv.info                  --------------------------
	.section	.nv.info,"",@"SHT_CUDA_INFO"
	.align	4


	//----- nvinfo : EIATTR_REGCOUNT
	.align		4
        /*0000*/ 	.byte	0x04, 0x2f
        /*0002*/ 	.short	(.L_1 - .L_0)
	.align		4
.L_0:
        /*0004*/ 	.word	index@(eigenVecBatch3x3Kernel)
        /*0008*/ 	.word	0x00000030


	//----- nvinfo : EIATTR_FRAME_SIZE
	.align		4
.L_1:
        /*000c*/ 	.byte	0x04, 0x11
        /*000e*/ 	.short	(.L_3 - .L_2)
	.align		4
.L_2:
        /*0010*/ 	.word	index@($__internal_0_$__cuda_sm20_div_rn_f64_full)
        /*0014*/ 	.word	0x00000058


	//----- nvinfo : EIATTR_FRAME_SIZE
	.align		4
.L_3:
        /*0018*/ 	.byte	0x04, 0x11
        /*001a*/ 	.short	(.L_5 - .L_4)
	.align		4
.L_4:
        /*001c*/ 	.word	index@(eigenVecBatch3x3Kernel)
        /*0020*/ 	.word	0x00000058


	//----- nvinfo : EIATTR_MIN_STACK_SIZE
	.align		4
.L_5:
        /*0024*/ 	.byte	0x04, 0x12
        /*0026*/ 	.short	(.L_7 - .L_6)
	.align		4
.L_6:
        /*0028*/ 	.word	index@(eigenVecBatch3x3Kernel)
        /*002c*/ 	.word	0x00000058
.L_7:


//--------------------- .nv.compat                --------------------------
	.section	.nv.compat,"",@"SHT_CUDA_COMPAT_INFO"
	.align	4
        /*0000*/ 	.byte	0x02, 0x09, 0x00, 0x00, 0x02, 0x02, 0x01, 0x00, 0x02, 0x05, 0x05, 0x00, 0x03, 0x07, 0x01, 0x01
        /*0010*/ 	.byte	0x02, 0x03, 0x00, 0x00, 0x02, 0x06, 0x01, 0x00, 0x04, 0x0b, 0x08, 0x00, 0x01, 0x00, 0x00, 0x00
        /*0020*/ 	.byte	0x00, 0x00, 0x00, 0x00


//--------------------- .nv.info.eigenVecBatch3x3Kernel --------------------------
	.section	.nv.info.eigenVecBatch3x3Kernel,"",@"SHT_CUDA_INFO"
	.sectionflags	@""
	.align	4


	//----- nvinfo : EIATTR_CUDA_API_VERSION
	.align		4
        /*0000*/ 	.byte	0x04, 0x37
        /*0002*/ 	.short	(.L_9 - .L_8)
.L_8:
        /*0004*/ 	.word	0x00000082


	//----- nvinfo : EIATTR_KPARAM_INFO
	.align		4
.L_9:
        /*0008*/ 	.byte	0x04, 0x17
        /*000a*/ 	.short	(.L_11 - .L_10)
.L_10:
        /*000c*/ 	.word	0x00000000
        /*0010*/ 	.short	0x0017
        /*0012*/ 	.short	0x0098
        /*0014*/ 	.byte	0x00, 0xf0, 0x21, 0x00


	//----- nvinfo : EIATTR_KPARAM_INFO
	.align		4
.L_11:
        /*0018*/ 	.byte	0x04, 0x17
        /*001a*/ 	.short	(.L_13 - .L_12)
.L_12:
        /*001c*/ 	.word	0x00000000
        /*0020*/ 	.short	0x0016
        /*0022*/ 	.short	0x0094
        /*0024*/ 	.byte	0x00, 0xf0, 0x11, 0x00


	//----- nvinfo : EIATTR_KPARAM_INFO
	.align		4
.L_13:
        /*0028*/ 	.byte	0x04, 0x17
        /*002a*/ 	.short	(.L_15 - .L_14)
.L_14:
        /*002c*/ 	.word	0x00000000
        /*0030*/ 	.short	0x0015
        /*0032*/ 	.short	0x0090
        /*0034*/ 	.byte	0x00, 0xf0, 0x11, 0x00


	//----- nvinfo : EIATTR_KPARAM_INFO
	.align		4
.L_15:
        /*0038*/ 	.byte	0x04, 0x17
        /*003a*/ 	.short	(.L_17 - .L_16)
.L_16:
        /*003c*/ 	.word	0x00000000
        /*0040*/ 	.short	0x0014
        /*0042*/ 	.short	0x0088
        /*0044*/ 	.byte	0x00, 0xf5, 0x21, 0x00


	//----- nvinfo : EIATTR_KPARAM_INFO
	.align		4
.L_17:
        /*0048*/ 	.byte	0x04, 0x17
        /*004a*/ 	.short	(.L_19 - .L_18)
.L_18:
        /*004c*/ 	.word	0x00000000
        /*0050*/ 	.short	0x0013
        /*0052*/ 	.short	0x0084
        /*0054*/ 	.byte	0x00, 0xf0, 0x11, 0x00


	//----- nvinfo : EIATTR_KPARAM_INFO
	.align		4
.L_19:
        /*0058*/ 	.byte	0x04, 0x17
        /*005a*/ 	.short	(.L_21 - .L_20)
.L_20:
        /*005c*/ 	.word	0x00000000
        /*0060*/ 	.short	0x0012
        /*0062*/ 	.short	0x0080
        /*0064*/ 	.byte	0x00, 0xf0, 0x11, 0x00


	//----- nvinfo : EIATTR_KPARAM_INFO
	.align		4
.L_21:
        /*0068*/ 	.byte	0x04, 0x17
        /*006a*/ 	.short	(.L_23 - .L_22)
.L_22:
        /*006c*/ 	.word	0x00000000
        /*0070*/ 	.short	0x0011
        /*0072*/ 	.short	0x0078
        /*0074*/ 	.byte	0x00, 0xf5, 0x21, 0x00


	//----- nvinfo : EIATTR_KPARAM_INFO
	.align		4
.L_23:
        /*0078*/ 	.byte	0x04, 0x17
        /*007a*/ 	.short	(.L_25 - .L_24)
.L_24:
        /*007c*/ 	.word	0x00000000
        /*0080*/ 	.short	0x0010
        /*0082*/ 	.short	0x0074
        /*0084*/ 	.byte	0x00, 0xf0, 0x11, 0x00


	//----- nvinfo : EIATTR_KPARAM_INFO
	.align		4
.L_25:
        /*0088*/ 	.byte	0x04, 0x17
        /*008a*/ 	.short	(.L_27 - .L_26)
.L_26:
        /*008c*/ 	.word	0x00000000
        /*0090*/ 	.short	0x000f
        /*0092*/ 	.short	0x0070
        /*0094*/ 	.byte	0x00, 0xf0, 0x11, 0x00


	//----- nvinfo : EIATTR_KPARAM_INFO
	.align		4
.L_27:
        /*0098*/ 	.byte	0x04, 0x17
        /*009a*/ 	.short	(.L_29 - .L_28)
.L_28:
        /*009c*/ 	.word	0x00000000
        /*00a0*/ 	.short	0x000e
        /*00a2*/ 	.short	0x0068
        /*00a4*/ 	.byte	0x00, 0xf5, 0x21, 0x00


	//----- nvinfo : EIATTR_KPARAM_INFO
	.align		4
.L_29:
        /*00a8*/ 	.byte	0x04, 0x17
        /*00aa*/ 	.short	(.L_31 - .L_30)
.L_30:
        /*00ac*/ 	.word	0x00000000
        /*00b0*/ 	.short	0x000d
        /*00b2*/ 	.short	0x0064
        /*00b4*/ 	.byte	0x00, 0xf0, 0x11, 0x00


	//----- nvinfo : EIATTR_KPARAM_INFO
	.align		4
.L_31:
        /*00b8*/ 	.byte	0x04, 0x17
        /*00ba*/ 	.short	(.L_33 - .L_32)
.L_32:
        /*00bc*/ 	.word	0x00000000
        /*00c0*/ 	.short	0x000c
        /*00c2*/ 	.short	0x0060
        /*00c4*/ 	.byte	0x00, 0xf0, 0x11, 0x00


	//----- nvinfo : EIATTR_KPARAM_INFO
	.align		4
.L_33:
        /*00c8*/ 	.byte	0x04, 0x17
        /*00ca*/ 	.short	(.L_35 - .L_34)
.L_34:
        /*00cc*/ 	.word	0x00000000
        /*00d0*/ 	.short	0x000b
        /*00d2*/ 	.short	0x0058
        /*00d4*/ 	.byte	0x00, 0xf5, 0x21, 0x00


	//----- nvinfo : EIATTR_KPARAM_INFO
	.align		4
.L_35:
        /*00d8*/ 	.byte	0x04, 0x17
        /*00da*/ 	.short	(.L_37 - .L_36)
.L_36:
        /*00dc*/ 	.word	0x00000000
        /*00e0*/ 	.short	0x000a
        /*00e2*/ 	.short	0x0050
        /*00e4*/ 	.byte	0x00, 0xf0, 0x11, 0x00


	//----- nvinfo : EIATTR_KPARAM_INFO
	.align		4
.L_37:
        /*00e8*/ 	.byte	0x04, 0x17
        /*00ea*/ 	.short	(.L_39 - .L_38)
.L_38:
        /*00ec*/ 	.word	0x00000000
        /*00f0*/ 	.short	0x0009
        /*00f2*/ 	.short	0x0048
        /*00f4*/ 	.byte	0x00, 0xf5, 0x21, 0x00


	//----- nvinfo : EIATTR_KPARAM_INFO
	.align		4
.L_39:
        /*00f8*/ 	.byte	0x04, 0x17
        /*00fa*/ 	.short	(.L_41 - .L_40)
.L_40:
        /*00fc*/ 	.word	0x00000000
        /*0100*/ 	.short	0x0008
        /*0102*/ 	.short	0x0040
        /*0104*/ 	.byte	0x00, 0xf0, 0x11, 0x00


	//----- nvinfo : EIATTR_KPARAM_INFO
	.align		4
.L_41:
        /*0108*/ 	.byte	0x04, 0x17
        /*010a*/ 	.short	(.L_43 - .L_42)
.L_42:
        /*010c*/ 	.word	0x00000000
        /*0110*/ 	.short	0x0007
        /*0112*/ 	.short	0x0038
        /*0114*/ 	.byte	0x00, 0xf5, 0x21, 0x00


	//----- nvinfo : EIATTR_KPARAM_INFO
	.align		4
.L_43:
        /*0118*/ 	.byte	0x04, 0x17
        /*011a*/ 	.short	(.L_45 - .L_44)
.L_44:
        /*011c*/ 	.word	0x00000000
        /*0120*/ 	.short	0x0006
        /*0122*/ 	.short	0x0030
        /*0124*/ 	.byte	0x00, 0xf0, 0x11, 0x00


	//----- nvinfo : EIATTR_KPARAM_INFO
	.align		4
.L_45:
        /*0128*/ 	.byte	0x04, 0x17
        /*012a*/ 	.short	(.L_47 - .L_46)
.L_46:
        /*012c*/ 	.word	0x00000000
        /*0130*/ 	.short	0x0005
        /*0132*/ 	.short	0x0028
        /*0134*/ 	.byte	0x00, 0xf5, 0x21, 0x00


	//----- nvinfo : EIATTR_KPARAM_INFO
	.align		4
.L_47:
        /*0138*/ 	.byte	0x04, 0x17
        /*013a*/ 	.short	(.L_49 - .L_48)
.L_48:
        /*013c*/ 	.word	0x00000000
        /*0140*/ 	.short	0x0004
        /*0142*/ 	.short	0x0020
        /*0144*/ 	.byte	0x00, 0xf0, 0x11, 0x00


	//----- nvinfo : EIATTR_KPARAM_INFO
	.align		4
.L_49:
        /*0148*/ 	.byte	0x04, 0x17
        /*014a*/ 	.short	(.L_51 - .L_50)
.L_50:
        /*014c*/ 	.word	0x00000000
        /*0150*/ 	.short	0x0003
        /*0152*/ 	.short	0x0018
        /*0154*/ 	.byte	0x00, 0xf5, 0x21, 0x00


	//----- nvinfo : EIATTR_KPARAM_INFO
	.align		4
.L_51:
        /*0158*/ 	.byte	0x04, 0x17
        /*015a*/ 	.short	(.L_53 - .L_52)
.L_52:
        /*015c*/ 	.word	0x00000000
        /*0160*/ 	.short	0x0002
        /*0162*/ 	.short	0x0010
        /*0164*/ 	.byte	0x00, 0xf0, 0x11, 0x00


	//----- nvinfo : EIATTR_KPARAM_INFO
	.align		4
.L_53:
        /*0168*/ 	.byte	0x04, 0x17
        /*016a*/ 	.short	(.L_55 - .L_54)
.L_54:
        /*016c*/ 	.word	0x00000000
        /*0170*/ 	.short	0x0001
        /*0172*/ 	.short	0x0008
        /*0174*/ 	.byte	0x00, 0xf5, 0x21, 0x00


	//----- nvinfo : EIATTR_KPARAM_INFO
	.align		4
.L_55:
        /*0178*/ 	.byte	0x04, 0x17
        /*017a*/ 	.short	(.L_57 - .L_56)
.L_56:
        /*017c*/ 	.word	0x00000000
        /*0180*/ 	.short	0x0000
        /*0182*/ 	.short	0x0000
        /*0184*/ 	.byte	0x00, 0xf0, 0x11, 0x00


	//----- nvinfo : EIATTR_SPARSE_MMA_MASK
	.align		4
.L_57:
        /*0188*/ 	.byte	0x03, 0x50
        /*018a*/ 	.short	0x0000


	//----- nvinfo : EIATTR_MAXREG_COUNT
	.align		4
        /*018c*/ 	.byte	0x03, 0x1b
        /*018e*/ 	.short	0x00ff


	//----- nvinfo : EIATTR_MERCURY_ISA_VERSION
	.align		4
        /*0190*/ 	.byte	0x03, 0x5f
        /*0192*/ 	.short	0x0101


	//----- nvinfo : EIATTR_VRC_CTA_INIT_COUNT
	.align		4
        /*0194*/ 	.byte	0x02, 0x4a
	.zero		1
	.zero		1


	//----- nvinfo : EIATTR_EXIT_INSTR_OFFSETS
	.align		4
        /*0198*/ 	.byte	0x04, 0x1c
        /*019a*/ 	.short	(.L_59 - .L_58)


	//   ....[0]....
.L_58:
        /*019c*/ 	.word	0x00000080


	//   ....[1]....
        /*01a0*/ 	.word	0x00002340


	//   ....[2]....
        /*01a4*/ 	.word	0x00002630


	//   ....[3]....
        /*01a8*/ 	.word	0x000029a0


	//   ....[4]....
        /*01ac*/ 	.word	0x00002a10


	//   ....[5]....
        /*01b0*/ 	.word	0x00002d30


	//----- nvinfo : EIATTR_CRS_STACK_SIZE
	.align		4
.L_59:
        /*01b4*/ 	.byte	0x04, 0x1e
        /*01b6*/ 	.short	(.L_61 - .L_60)
.L_60:
        /*01b8*/ 	.word	0x00000000


	//----- nvinfo : EIATTR_CBANK_PARAM_SIZE
	.align		4
.L_61:
        /*01bc*/ 	.byte	0x03, 0x19
        /*01be*/ 	.short	0x00a0


	//----- nvinfo : EIATTR_PARAM_CBANK
	.align		4
        /*01c0*/ 	.byte	0x04, 0x0a
        /*01c2*/ 	.short	(.L_63 - .L_62)
	.align		4
.L_62:
        /*01c4*/ 	.word	index@(.nv.constant0.eigenVecBatch3x3Kernel)
        /*01c8*/ 	.short	0x0380
        /*01ca*/ 	.short	0x00a0


	//----- nvinfo : EIATTR_SW_WAR
	.align		4
.L_63:
        /*01cc*/ 	.byte	0x04, 0x36
        /*01ce*/ 	.short	(.L_65 - .L_64)
.L_64:
        /*01d0*/ 	.word	0x00000008
.L_65:


//--------------------- .nv.callgraph             --------------------------
	.section	.nv.callgraph,"",@"SHT_CUDA_CALLGRAPH"
	.align	4
	.sectionentsize	8
	.align		4
        /*0000*/ 	.word	0x00000000
	.align		4
        /*0004*/ 	.word	0xffffffff
	.align		4
        /*0008*/ 	.word	0x00000000
	.align		4
        /*000c*/ 	.word	0xfffffffe
	.align		4
        /*0010*/ 	.word	0x00000000
	.align		4
        /*0014*/ 	.word	0xfffffffd
	.align		4
        /*0018*/ 	.word	0x00000000
	.align		4
        /*001c*/ 	.word	0xfffffffc


//--------------------- .text.eigenVecBatch3x3Kernel --------------------------
	.section	.text.eigenVecBatch3x3Kernel,"ax",@progbits
	.align	128
        .global         eigenVecBatch3x3Kernel
        .type           eigenVecBatch3x3Kernel,@function
        .size           eigenVecBatch3x3Kernel,(.L_x_54 - eigenVecBatch3x3Kernel)
        .other          eigenVecBatch3x3Kernel,@"STO_CUDA_ENTRY STV_DEFAULT"
eigenVecBatch3x3Kernel:
.text.eigenVecBatch3x3Kernel:
[----:B------:R-:W0:Y:S01]  /*0000*/  LDC R1, c[0x0][0x37c] ;  /* 0x0000df00ff017b82 */ /* 0x000e220000000800 */
[----:B------:R-:W1:Y:S07]  /*0010*/  S2R R3, SR_TID.X ;  /* 0x0000000000037919 */ /* 0x000e6e0000002100 */
[----:B------:R-:W1:Y:S01]  /*0020*/  S2UR UR4, SR_CTAID.X ;  /* 0x00000000000479c3 */ /* 0x000e620000002500 */
[----:B------:R-:W2:Y:S01]  /*0030*/  LDCU UR5, c[0x0][0x380] ;  /* 0x00007000ff0577ac */ /* 0x000ea20008000800 */
[----:B0-----:R-:W-:-:S06]  /*0040*/  VIADD R1, R1, 0xffffffa8 ;  /* 0xffffffa801017836 */ /* 0x001fcc0000000000 */
[----:B------:R-:W1:Y:S02]  /*0050*/  LDC R4, c[0x0][0x360] ;  /* 0x0000d800ff047b82 */ /* 0x000e640000000800 */
[----:B-1----:R-:W-:-:S05]  /*0060*/  IMAD R4, R4, UR4, R3 ;  /* 0x0000000404047c24 */ /* 0x002fca000f8e0203 */
[----:B--2---:R-:W-:-:S13]  /*0070*/  ISETP.GE.AND P0, PT, R4, UR5, PT ;  /* 0x0000000504007c0c */ /* 0x004fda000bf06270 */
[----:B------:R-:W-:Y:S05]  /*0080*/  @P0 EXIT ;  /* 0x000000000000094d */ /* 0x000fea0003800000 */
[----:B------:R-:W0:Y:S01]  /*0090*/  LDC R3, c[0x0][0x3e4] ;  /* 0x0000f900ff037b82 */ /* 0x000e220000000800 */
[----:B------:R-:W1:Y:S01]  /*00a0*/  LDCU UR7, c[0x0][0x390] ;  /* 0x00007200ff0777ac */ /* 0x000e620008000800 */
[----:B------:R-:W2:Y:S06]  /*00b0*/  LDCU UR6, c[0x0][0x400] ;  /* 0x00008000ff0677ac */ /* 0x000eac0008000800 */
[----:B------:R-:W3:Y:S01]  /*00c0*/  LDC R5, c[0x0][0x404] ;  /* 0x00010100ff057b82 */ /* 0x000ee20000000800 */
[----:B------:R-:W4:Y:S01]  /*00d0*/  LDCU UR8, c[0x0][0x3a0] ;  /* 0x00007400ff0877ac */ /* 0x000f220008000800 */
[----:B------:R-:W5:Y:S06]  /*00e0*/  LDCU.64 UR4, c[0x0][0x358] ;  /* 0x00006b00ff0477ac */ /* 0x000f6c0008000a00 */
[----:B------:R-:W4:Y:S01]  /*00f0*/  LDC.64 R16, c[0x0][0x388] ;  /* 0x0000e200ff107b82 */ /* 0x000f220000000a00 */
[----:B0-----:R-:W-:-:S07]  /*0100*/  IABS R15, R3 ;  /* 0x00000003000f7213 */ /* 0x001fce0000000000 */
[----:B------:R-:W0:Y:S01]  /*0110*/  LDC.64 R20, c[0x0][0x398] ;  /* 0x0000e600ff147b82 */ /* 0x000e220000000a00 */
[----:B------:R-:W1:Y:S01]  /*0120*/  I2F.RP R2, R15 ;  /* 0x0000000f00027306 */ /* 0x000e620000209400 */
[----:B---3--:R-:W-:-:S06]  /*0130*/  IABS R13, R5 ;  /* 0x00000005000d7213 */ /* 0x008fcc0000000000 */
[----:B------:R-:W3:Y:S01]  /*0140*/  LDC.64 R18, c[0x0][0x3a8] ;  /* 0x0000ea00ff127b82 */ /* 0x000ee20000000a00 */
[----:B------:R-:W2:Y:S07]  /*0150*/  I2F.RP R0, R13 ;  /* 0x0000000d00007306 */ /* 0x000eae0000209400 */
[----:B------:R-:W3:Y:S01]  /*0160*/  LDC R23, c[0x0][0x3f4] ;  /* 0x0000fd00ff177b82 */ /* 0x000ee20000000800 */
[----:B-1----:R-:W1:Y:S07]  /*0170*/  MUFU.RCP R2, R2 ;  /* 0x0000000200027308 */ /* 0x002e6e0000001000 */
[----:B------:R-:W3:Y:S01]  /*0180*/  LDC.64 R30, c[0x0][0x408] ;  /* 0x00010200ff1e7b82 */ /* 0x000ee20000000a00 */
[----:B--2---:R-:W2:Y:S01]  /*0190*/  MUFU.RCP R0, R0 ;  /* 0x0000000000007308 */ /* 0x004ea20000001000 */
[----:B-1----:R-:W-:Y:S01]  /*01a0*/  VIADD R10, R2, 0xffffffe ;  /* 0x0ffffffe020a7836 */ /* 0x002fe20000000000 */
[----:B------:R-:W-:-:S06]  /*01b0*/  IABS R2, R4 ;  /* 0x0000000400027213 */ /* 0x000fcc0000000000 */
[----:B------:R1:W5:Y:S01]  /*01c0*/  F2I.FTZ.U32.TRUNC.NTZ R11, R10 ;  /* 0x0000000a000b7305 */ /* 0x000362000021f000 */
[----:B--2---:R-:W-:-:S07]  /*01d0*/  VIADD R6, R0, 0xffffffe ;  /* 0x0ffffffe00067836 */ /* 0x004fce0000000000 */
[----:B------:R2:W4:Y:S01]  /*01e0*/  F2I.FTZ.U32.TRUNC.NTZ R7, R6 ;  /* 0x0000000600077305 */ /* 0x000522000021f000 */
[----:B-1----:R-:W-:Y:S01]  /*01f0*/  IMAD.MOV.U32 R10, RZ, RZ, RZ ;  /* 0x000000ffff0a7224 */ /* 0x002fe200078e00ff */
[----:B-----5:R-:W-:Y:S01]  /*0200*/  IADD3 R8, PT, PT, RZ, -R11, RZ ;  /* 0x8000000bff087210 */ /* 0x020fe20007ffe0ff */
[----:B--2---:R-:W-:-:S04]  /*0210*/  HFMA2 R6, -RZ, RZ, 0, 0 ;  /* 0x00000000ff067431 */ /* 0x004fc800000001ff */
[----:B------:R-:W-:Y:S02]  /*0220*/  IMAD R9, R8, R15, RZ ;  /* 0x0000000f08097224 */ /* 0x000fe400078e02ff */
[----:B------:R-:W-:Y:S02]  /*0230*/  IMAD R8, R4, 0x3, RZ ;  /* 0x0000000304087824 */ /* 0x000fe400078e02ff */
[----:B----4-:R-:W-:Y:S02]  /*0240*/  IMAD.MOV R12, RZ, RZ, -R7 ;  /* 0x000000ffff0c7224 */ /* 0x010fe400078e0a07 */
[----:B------:R-:W-:Y:S01]  /*0250*/  IMAD.HI.U32 R10, R11, R9, R10 ;  /* 0x000000090b0a7227 */ /* 0x000fe200078e000a */
[----:B------:R-:W-:-:S03]  /*0260*/  IABS R0, R8 ;  /* 0x0000000800007213 */ /* 0x000fc60000000000 */
[----:B------:R-:W-:Y:S02]  /*0270*/  IMAD R9, R12, R13, RZ ;  /* 0x0000000d0c097224 */ /* 0x000fe400078e02ff */
[----:B------:R-:W-:Y:S02]  /*0280*/  IMAD.MOV.U32 R11, RZ, RZ, R2 ;  /* 0x000000ffff0b7224 */ /* 0x000fe400078e0002 */
[----:B------:R-:W-:-:S04]  /*0290*/  IMAD.HI.U32 R7, R7, R9, R6 ;  /* 0x0000000907077227 */ /* 0x000fc800078e0006 */
[----:B------:R-:W-:-:S04]  /*02a0*/  IMAD.HI.U32 R10, R10, R11, RZ ;  /* 0x0000000b0a0a7227 */ /* 0x000fc800078e00ff */
[----:B------:R-:W-:Y:S02]  /*02b0*/  IMAD.MOV R6, RZ, RZ, -R10 ;  /* 0x000000ffff067224 */ /* 0x000fe400078e0a0a */
[----:B------:R-:W-:-:S04]  /*02c0*/  IMAD.HI.U32 R9, R7, R0, RZ ;  /* 0x0000000007097227 */ /* 0x000fc800078e00ff */
[----:B------:R-:W-:Y:S02]  /*02d0*/  IMAD R6, R15, R6, R11 ;  /* 0x000000060f067224 */ /* 0x000fe400078e020b */
[----:B------:R-:W-:-:S03]  /*02e0*/  IMAD.MOV R2, RZ, RZ, -R9 ;  /* 0x000000ffff027224 */ /* 0x000fc600078e0a09 */
[----:B------:R-:W-:Y:S01]  /*02f0*/  ISETP.GT.U32.AND P0, PT, R15, R6, PT ;  /* 0x000000060f00720c */ /* 0x000fe20003f04070 */
[----:B------:R-:W-:-:S05]  /*0300*/  IMAD R2, R13, R2, R0 ;  /* 0x000000020d027224 */ /* 0x000fca00078e0200 */
[----:B------:R-:W-:-:S07]  /*0310*/  ISETP.GT.U32.AND P4, PT, R13, R2, PT ;  /* 0x000000020d00720c */ /* 0x000fce0003f84070 */
[----:B------:R-:W-:Y:S02]  /*0320*/  @!P0 IMAD.IADD R6, R6, 0x1, -R15 ;  /* 0x0000000106068824 */ /* 0x000fe400078e0a0f */
[----:B------:R-:W-:Y:S01]  /*0330*/  @!P0 VIADD R10, R10, 0x1 ;  /* 0x000000010a0a8836 */ /* 0x000fe20000000000 */
[----:B------:R-:W-:Y:S02]  /*0340*/  ISETP.NE.AND P0, PT, R3, RZ, PT ;  /* 0x000000ff0300720c */ /* 0x000fe40003f05270 */
[----:B------:R-:W-:Y:S01]  /*0350*/  ISETP.GE.U32.AND P5, PT, R6, R15, PT ;  /* 0x0000000f0600720c */ /* 0x000fe20003fa6070 */
[----:B------:R-:W-:Y:S01]  /*0360*/  @!P4 VIADD R9, R9, 0x1 ;  /* 0x000000010909c836 */ /* 0x000fe20000000000 */
[----:B------:R-:W-:Y:S01]  /*0370*/  @!P4 IADD3 R2, PT, PT, R2, -R13, RZ ;  /* 0x8000000d0202c210 */ /* 0x000fe20007ffe0ff */
[----:B------:R-:W1:Y:S01]  /*0380*/  LDC.64 R14, c[0x0][0x3b8] ;  /* 0x0000ee00ff0e7b82 */ /* 0x000e620000000a00 */
[----:B------:R-:W-:Y:S02]  /*0390*/  LOP3.LUT R6, R4, R3, RZ, 0x3c, !PT ;  /* 0x0000000304067212 */ /* 0x000fe400078e3cff */
[----:B------:R-:W-:-:S02]  /*03a0*/  ISETP.GE.U32.AND P3, PT, R2, R13, PT ;  /* 0x0000000d0200720c */ /* 0x000fc40003f66070 */
[----:B------:R-:W-:Y:S02]  /*03b0*/  LOP3.LUT R2, R8, R5, RZ, 0x3c, !PT ;  /* 0x0000000508027212 */ /* 0x000fe400078e3cff */
[----:B------:R-:W-:Y:S02]  /*03c0*/  ISETP.GE.AND P2, PT, R6, RZ, PT ;  /* 0x000000ff0600720c */ /* 0x000fe40003f46270 */
[----:B------:R-:W-:Y:S01]  /*03d0*/  ISETP.GE.AND P1, PT, R2, RZ, PT ;  /* 0x000000ff0200720c */ /* 0x000fe20003f26270 */
[----:B------:R-:W-:Y:S01]  /*03e0*/  @P5 VIADD R10, R10, 0x1 ;  /* 0x000000010a0a5836 */ /* 0x000fe20000000000 */
[----:B------:R-:W-:Y:S01]  /*03f0*/  ISETP.NE.AND P4, PT, R5, RZ, PT ;  /* 0x000000ff0500720c */ /* 0x000fe20003f85270 */
[----:B------:R-:W2:Y:S02]  /*0400*/  LDC.64 R6, c[0x0][0x3f8] ;  /* 0x0000fe00ff067b82 */ /* 0x000ea40000000a00 */
[----:B------:R-:W-:Y:S02]  /*0410*/  IMAD.MOV.U32 R2, RZ, RZ, R10 ;  /* 0x000000ffff027224 */ /* 0x000fe400078e000a */
[----:B------:R-:W-:-:S04]  /*0420*/  @P3 IADD3 R9, PT, PT, R9, 0x1, RZ ;  /* 0x0000000109093810 */ /* 0x000fc80007ffe0ff */
[----:B------:R-:W-:Y:S01]  /*0430*/  @!P2 IMAD.MOV R2, RZ, RZ, -R2 ;  /* 0x000000ffff02a224 */ /* 0x000fe200078e0a02 */
[----:B------:R-:W-:Y:S01]  /*0440*/  @!P0 LOP3.LUT R2, RZ, R3, RZ, 0x33, !PT ;  /* 0x00000003ff028212 */ /* 0x000fe200078e33ff */
[----:B------:R-:W-:Y:S02]  /*0450*/  @!P1 IMAD.MOV R9, RZ, RZ, -R9 ;  /* 0x000000ffff099224 */ /* 0x000fe400078e0a09 */
[----:B------:R-:W-:Y:S02]  /*0460*/  @!P4 LOP3.LUT R9, RZ, R5, RZ, 0x33, !PT ;  /* 0x00000005ff09c212 */ /* 0x000fe400078e33ff */
[----:B------:R-:W-:-:S03]  /*0470*/  IADD3 R11, PT, PT, -R2, RZ, RZ ;  /* 0x000000ff020b7210 */ /* 0x000fc60007ffe1ff */
[----:B------:R-:W-:Y:S02]  /*0480*/  IMAD.MOV R10, RZ, RZ, -R9 ;  /* 0x000000ffff0a7224 */ /* 0x000fe400078e0a09 */
[----:B------:R-:W-:Y:S02]  /*0490*/  IMAD R3, R3, R11, R4 ;  /* 0x0000000b03037224 */ /* 0x000fe400078e0204 */
[----:B------:R-:W-:Y:S02]  /*04a0*/  IMAD R4, R5, R10, R8 ;  /* 0x0000000a05047224 */ /* 0x000fe400078e0208 */
[C---:B------:R-:W-:Y:S01]  /*04b0*/  IMAD R11, R2.reuse, UR7, R3 ;  /* 0x00000007020b7c24 */ /* 0x040fe2000f8e0203 */
[----:B------:R-:W4:Y:S01]  /*04c0*/  LDCU UR7, c[0x0][0x3c0] ;  /* 0x00007800ff0777ac */ /* 0x000f220008000800 */
[----:B------:R-:W-:Y:S02]  /*04d0*/  IMAD R5, R9, UR6, R4 ;  /* 0x0000000609057c24 */ /* 0x000fe4000f8e0204 */
[----:B------:R-:W-:Y:S01]  /*04e0*/  IMAD.WIDE R16, R11, 0x8, R16 ;  /* 0x000000080b107825 */ /* 0x000fe200078e0210 */
[----:B------:R-:W5:Y:S01]  /*04f0*/  LDCU UR6, c[0x0][0x3b0] ;  /* 0x00007600ff0677ac */ /* 0x000f620008000800 */
[----:B------:R-:W1:Y:S02]  /*0500*/  LDC.64 R10, c[0x0][0x3d8] ;  /* 0x0000f600ff0a7b82 */ /* 0x000e640000000a00 */
[C---:B------:R-:W-:Y:S01]  /*0510*/  IMAD R9, R2.reuse, UR8, R3 ;  /* 0x0000000802097c24 */ /* 0x040fe2000f8e0203 */
[----:B------:R-:W4:Y:S01]  /*0520*/  LDCU UR8, c[0x0][0x3e0] ;  /* 0x00007c00ff0877ac */ /* 0x000f220008000800 */
[----:B--2---:R-:W-:Y:S01]  /*0530*/  IMAD.WIDE R4, R5, 0x8, R6 ;  /* 0x0000000805047825 */ /* 0x004fe200078e0206 */
[----:B------:R-:W2:Y:S03]  /*0540*/  LDG.E.64 R16, desc[UR4][R16.64] ;  /* 0x0000000410107981 */ /* 0x000ea6000c1e1b00 */
[----:B0-----:R-:W-:Y:S01]  /*0550*/  IMAD.WIDE R20, R9, 0x8, R20 ;  /* 0x0000000809147825 */ /* 0x001fe200078e0214 */
[----:B------:R-:W0:Y:S01]  /*0560*/  LDC.64 R6, c[0x0][0x3c8] ;  /* 0x0000f200ff067b82 */ /* 0x000e220000000a00 */
[----:B------:R-:W2:Y:S04]  /*0570*/  LDG.E.64 R4, desc[UR4][R4.64] ;  /* 0x0000000404047981 */ /* 0x000ea8000c1e1b00 */
[----:B------:R-:W2:Y:S01]  /*0580*/  LDG.E.64 R20, desc[UR4][R20.64] ;  /* 0x0000000414147981 */ /* 0x000ea2000c1e1b00 */
[----:B-----5:R-:W-:Y:S01]  /*0590*/  IMAD R9, R2, UR6, R3 ;  /* 0x0000000602097c24 */ /* 0x020fe2000f8e0203 */
[----:B------:R-:W5:Y:S03]  /*05a0*/  LDCU UR6, c[0x0][0x3d0] ;  /* 0x00007a00ff0677ac */ /* 0x000f660008000800 */
[----:B---3--:R-:W-:-:S04]  /*05b0*/  IMAD.WIDE R18, R9, 0x8, R18 ;  /* 0x0000000809127825 */ /* 0x008fc800078e0212 */
[C-C-:B----4-:R-:W-:Y:S02]  /*05c0*/  IMAD R9, R2.reuse, UR7, R3.reuse ;  /* 0x0000000702097c24 */ /* 0x150fe4000f8e0203 */
[C---:B------:R-:W-:Y:S01]  /*05d0*/  IMAD R13, R2.reuse, UR8, R3 ;  /* 0x00000008020d7c24 */ /* 0x040fe2000f8e0203 */
[----:B------:R-:W3:Y:S01]  /*05e0*/  LDG.E.64 R18, desc[UR4][R18.64] ;  /* 0x0000000412127981 */ /* 0x000ee2000c1e1b00 */
[----:B-1----:R-:W-:Y:S02]  /*05f0*/  IMAD.WIDE R14, R9, 0x8, R14 ;  /* 0x00000008090e7825 */ /* 0x002fe400078e020e */
[----:B------:R-:W1:Y:S02]  /*0600*/  LDC R9, c[0x0][0x414] ;  /* 0x00010500ff097b82 */ /* 0x000e640000000800 */
[----:B------:R-:W-:Y:S02]  /*0610*/  IMAD.WIDE R10, R13, 0x8, R10 ;  /* 0x000000080d0a7825 */ /* 0x000fe400078e020a */
[----:B------:R-:W4:Y:S04]  /*0620*/  LDG.E.64 R14, desc[UR4][R14.64] ;  /* 0x000000040e0e7981 */ /* 0x000f28000c1e1b00 */
[----:B------:R-:W3:Y:S01]  /*0630*/  LDG.E.64 R10, desc[UR4][R10.64] ;  /* 0x000000040a0a7981 */ /* 0x000ee2000c1e1b00 */
[----:B-----5:R-:W-:Y:S01]  /*0640*/  IMAD R3, R2, UR6, R3 ;  /* 0x0000000602037c24 */ /* 0x020fe2000f8e0203 */
[----:B------:R-:W-:Y:S01]  /*0650*/  IABS R13, R23 ;  /* 0x00000017000d7213 */ /* 0x000fe20000000000 */
[----:B------:R-:W5:Y:S02]  /*0660*/  LDCU UR6, c[0x0][0x410] ;  /* 0x00008200ff0677ac */ /* 0x000f640008000800 */
[----:B0-----:R-:W-:-:S06]  /*0670*/  IMAD.WIDE R6, R3, 0x8, R6 ;  /* 0x0000000803067825 */ /* 0x001fcc00078e0206 */
[----:B------:R-:W3:Y:S01]  /*0680*/  LDG.E.64 R6, desc[UR4][R6.64] ;  /* 0x0000000406067981 */ /* 0x000ee2000c1e1b00 */
[----:B-1----:R-:W-:-:S04]  /*0690*/  IABS R27, R9 ;  /* 0x00000009001b7213 */ /* 0x002fc80000000000 */
[----:B------:R-:W0:Y:S08]  /*06a0*/  I2F.RP R12, R27 ;  /* 0x0000001b000c7306 */ /* 0x000e300000209400 */
[----:B------:R-:W1:Y:S08]  /*06b0*/  I2F.RP R22, R13 ;  /* 0x0000000d00167306 */ /* 0x000e700000209400 */
[----:B0-----:R-:W0:Y:S08]  /*06c0*/  MUFU.RCP R12, R12 ;  /* 0x0000000c000c7308 */ /* 0x001e300000001000 */
[----:B-1----:R-:W1:Y:S01]  /*06d0*/  MUFU.RCP R22, R22 ;  /* 0x0000001600167308 */ /* 0x002e620000001000 */
[----:B0-----:R-:W-:-:S07]  /*06e0*/  VIADD R24, R12, 0xffffffe ;  /* 0x0ffffffe0c187836 */ /* 0x001fce0000000000 */
[----:B------:R0:W5:Y:S01]  /*06f0*/  F2I.FTZ.U32.TRUNC.NTZ R25, R24 ;  /* 0x0000001800197305 */ /* 0x000162000021f000 */
[----:B-1----:R-:W-:-:S07]  /*0700*/  VIADD R2, R22, 0xffffffe ;  /* 0x0ffffffe16027836 */ /* 0x002fce0000000000 */
[----:B------:R1:W1:Y:S01]  /*0710*/  F2I.FTZ.U32.TRUNC.NTZ R3, R2 ;  /* 0x0000000200037305 */ /* 0x000262000021f000 */
[----:B0-----:R-:W-:Y:S01]  /*0720*/  IMAD.MOV.U32 R24, RZ, RZ, RZ ;  /* 0x000000ffff187224 */ /* 0x001fe200078e00ff */
[----:B-----5:R-:W-:-:S05]  /*0730*/  IADD3 R26, PT, PT, RZ, -R25, RZ ;  /* 0x80000019ff1a7210 */ /* 0x020fca0007ffe0ff */
[----:B------:R-:W-:-:S04]  /*0740*/  IMAD R29, R26, R27, RZ ;  /* 0x0000001b1a1d7224 */ /* 0x000fc800078e02ff */
[----:B------:R-:W-:Y:S01]  /*0750*/  IMAD.HI.U32 R25, R25, R29, R24 ;  /* 0x0000001d19197227 */ /* 0x000fe200078e0018 */
[----:B-1----:R-:W-:-:S03]  /*0760*/  MOV R2, RZ ;  /* 0x000000ff00027202 */ /* 0x002fc60000000f00 */
[----:B------:R-:W-:Y:S02]  /*0770*/  IMAD.MOV R12, RZ, RZ, -R3 ;  /* 0x000000ffff0c7224 */ /* 0x000fe400078e0a03 */
[----:B------:R-:W-:-:S04]  /*0780*/  IMAD.HI.U32 R25, R25, R0, RZ ;  /* 0x0000000019197227 */ /* 0x000fc800078e00ff */
[----:B------:R-:W-:Y:S02]  /*0790*/  IMAD R29, R12, R13, RZ ;  /* 0x0000000d0c1d7224 */ /* 0x000fe400078e02ff */
[----:B------:R-:W-:Y:S02]  /*07a0*/  IMAD.MOV R12, RZ, RZ, -R25 ;  /* 0x000000ffff0c7224 */ /* 0x000fe400078e0a19 */
[----:B------:R-:W-:-:S04]  /*07b0*/  IMAD.HI.U32 R3, R3, R29, R2 ;  /* 0x0000001d03037227 */ /* 0x000fc800078e0002 */
[----:B------:R-:W-:-:S05]  /*07c0*/  IMAD R2, R27, R12, R0 ;  /* 0x0000000c1b027224 */ /* 0x000fca00078e0200 */
[----:B------:R-:W-:Y:S01]  /*07d0*/  ISETP.GT.U32.AND P2, PT, R27, R2, PT ;  /* 0x000000021b00720c */ /* 0x000fe20003f44070 */
[----:B------:R-:W-:-:S04]  /*07e0*/  IMAD.HI.U32 R22, R3, R0, RZ ;  /* 0x0000000003167227 */ /* 0x000fc800078e00ff */
[----:B------:R-:W-:-:S04]  /*07f0*/  IMAD.MOV R3, RZ, RZ, -R22 ;  /* 0x000000ffff037224 */ /* 0x000fc800078e0a16 */
[----:B------:R-:W-:-:S04]  /*0800*/  IMAD R0, R13, R3, R0 ;  /* 0x000000030d007224 */ /* 0x000fc800078e0200 */
[----:B------:R-:W-:Y:S01]  /*0810*/  @!P2 IMAD.IADD R2, R2, 0x1, -R27 ;  /* 0x000000010202a824 */ /* 0x000fe200078e0a1b */
[----:B------:R-:W-:-:S04]  /*0820*/  ISETP.GT.U32.AND P0, PT, R13, R0, PT ;  /* 0x000000000d00720c */ /* 0x000fc80003f04070 */
[----:B------:R-:W-:Y:S02]  /*0830*/  ISETP.GE.U32.AND P1, PT, R2, R27, PT ;  /* 0x0000001b0200720c */ /* 0x000fe40003f26070 */
[----:B------:R-:W-:Y:S01]  /*0840*/  LOP3.LUT R2, R8, R9, RZ, 0x3c, !PT ;  /* 0x0000000908027212 */ /* 0x000fe200078e3cff */
[----:B------:R-:W-:Y:S01]  /*0850*/  @!P2 VIADD R25, R25, 0x1 ;  /* 0x000000011919a836 */ /* 0x000fe20000000000 */
[----:B------:R-:W-:Y:S02]  /*0860*/  ISETP.NE.AND P3, PT, R9, RZ, PT ;  /* 0x000000ff0900720c */ /* 0x000fe40003f65270 */
[----:B------:R-:W-:Y:S02]  /*0870*/  ISETP.GE.AND P4, PT, R2, RZ, PT ;  /* 0x000000ff0200720c */ /* 0x000fe40003f86270 */
[----:B------:R-:W0:Y:S01]  /*0880*/  LDC.64 R2, c[0x0][0x418] ;  /* 0x00010600ff027b82 */ /* 0x000e220000000a00 */
[----:B------:R-:W-:-:S04]  /*0890*/  @!P0 IADD3 R0, PT, PT, R0, -R13, RZ ;  /* 0x8000000d00008210 */ /* 0x000fc80007ffe0ff */
[----:B------:R-:W-:Y:S01]  /*08a0*/  @P1 VIADD R25, R25, 0x1 ;  /* 0x0000000119191836 */ /* 0x000fe20000000000 */
[----:B------:R-:W-:-:S03]  /*08b0*/  ISETP.GE.U32.AND P2, PT, R0, R13, PT ;  /* 0x0000000d0000720c */ /* 0x000fc60003f46070 */
[----:B------:R-:W-:-:S04]  /*08c0*/  IMAD.MOV.U32 R0, RZ, RZ, R25 ;  /* 0x000000ffff007224 */ /* 0x000fc800078e0019 */
[----:B------:R-:W-:Y:S01]  /*08d0*/  @!P4 IMAD.MOV R0, RZ, RZ, -R0 ;  /* 0x000000ffff00c224 */ /* 0x000fe200078e0a00 */
[----:B------:R-:W-:-:S04]  /*08e0*/  @!P3 LOP3.LUT R0, RZ, R9, RZ, 0x33, !PT ;  /* 0x00000009ff00b212 */ /* 0x000fc800078e33ff */
[----:B------:R-:W-:Y:S02]  /*08f0*/  IADD3 R26, PT, PT, -R0, RZ, RZ ;  /* 0x000000ff001a7210 */ /* 0x000fe40007ffe1ff */
[----:B------:R-:W-:-:S03]  /*0900*/  LOP3.LUT R27, R8, R23, RZ, 0x3c, !PT ;  /* 0x00000017081b7212 */ /* 0x000fc600078e3cff */
[----:B------:R-:W-:Y:S02]  /*0910*/  IMAD R9, R9, R26, R8 ;  /* 0x0000001a09097224 */ /* 0x000fe400078e0208 */
[----:B------:R-:W-:Y:S02]  /*0920*/  @!P0 VIADD R22, R22, 0x1 ;  /* 0x0000000116168836 */ /* 0x000fe40000000000 */
[----:B------:R-:W-:Y:S01]  /*0930*/  IMAD R9, R0, UR6, R9 ;  /* 0x0000000600097c24 */ /* 0x000fe2000f8e0209 */
[----:B------:R-:W-:Y:S01]  /*0940*/  ISETP.GE.AND P3, PT, R27, RZ, PT ;  /* 0x000000ff1b00720c */ /* 0x000fe20003f66270 */
[----:B------:R-:W-:Y:S01]  /*0950*/  @P2 VIADD R22, R22, 0x1 ;  /* 0x0000000116162836 */ /* 0x000fe20000000000 */
[----:B------:R-:W-:Y:S01]  /*0960*/  ISETP.NE.AND P0, PT, R23, RZ, PT ;  /* 0x000000ff1700720c */ /* 0x000fe20003f05270 */
[----:B------:R-:W-:Y:S01]  /*0970*/  IMAD.WIDE R30, R9, 0x4, R30 ;  /* 0x00000004091e7825 */ /* 0x000fe200078e021e */
[----:B------:R-:W1:Y:S01]  /*0980*/  LDC.64 R26, c[0x0][0x3e8] ;  /* 0x0000fa00ff1a7b82 */ /* 0x000e620000000a00 */
[----:B------:R-:W5:Y:S02]  /*0990*/  LDCU UR6, c[0x0][0x3f0] ;  /* 0x00007e00ff0677ac */ /* 0x000f640008000800 */
[----:B------:R-:W-:-:S06]  /*09a0*/  IMAD.MOV.U32 R0, RZ, RZ, R22 ;  /* 0x000000ffff007224 */ /* 0x000fcc00078e0016 */
[----:B------:R-:W-:Y:S02]  /*09b0*/  @!P3 IADD3 R0, PT, PT, -R0, RZ, RZ ;  /* 0x000000ff0000b210 */ /* 0x000fe40007ffe1ff */
[----:B------:R-:W-:-:S05]  /*09c0*/  @!P0 LOP3.LUT R0, RZ, R23, RZ, 0x33, !PT ;  /* 0x00000017ff008212 */ /* 0x000fca00078e33ff */
[----:B------:R-:W-:Y:S01]  /*09d0*/  IMAD.MOV R9, RZ, RZ, -R0 ;  /* 0x000000ffff097224 */ /* 0x000fe200078e0a00 */
[----:B0-----:R0:W-:Y:S03]  /*09e0*/  STL.64 [R1+0x50], R2 ;  /* 0x0000500201007387 */ /* 0x0011e60000100a00 */
[----:B------:R-:W-:Y:S01]  /*09f0*/  IMAD R9, R23, R9, R8 ;  /* 0x0000000917097224 */ /* 0x000fe200078e0208 */
[----:B------:R-:W-:Y:S03]  /*0a00*/  BSSY.RECONVERGENT B1, `(.L_x_0) ;  /* 0x000007b000017945 */ /* 0x000fe60003800200 */
[----:B-----5:R-:W-:Y:S01]  /*0a10*/  IMAD R9, R0, UR6, R9 ;  /* 0x0000000600097c24 */ /* 0x020fe2000f8e0209 */
[----:B------:R-:W-:-:S03]  /*0a20*/  MOV R0, R1 ;  /* 0x0000000100007202 */ /* 0x000fc60000000f00 */
[----:B-1----:R-:W-:Y:S01]  /*0a30*/  IMAD.WIDE R8, R9, 0x8, R26 ;  /* 0x0000000809087825 */ /* 0x002fe200078e021a */
[----:B--2---:R-:W-:Y:S02]  /*0a40*/  DADD R16, -R4, R16 ;  /* 0x0000000004107229 */ /* 0x004fe40000000110 */
[----:B------:R-:W-:-:S06]  /*0a50*/  DADD R12, -RZ, |R20| ;  /* 0x00000000ff0c7229 */ /* 0x000fcc0000000514 */
[--C-:B------:R-:W-:Y:S02]  /*0a60*/  DADD R24, -RZ, |R16|.reuse ;  /* 0x00000000ff187229 */ /* 0x100fe40000000510 */
[----:B------:R-:W-:-:S08]  /*0a70*/  DSETP.GT.AND P1, PT, |R20|, |R16|, PT ;  /* 0x400000101400722a */ /* 0x000fd00003f24200 */
[----:B------:R-:W-:Y:S02]  /*0a80*/  FSEL R24, R12, R24, P1 ;  /* 0x000000180c187208 */ /* 0x000fe40000800000 */
[----:B------:R-:W-:Y:S01]  /*0a90*/  FSEL R25, R13, R25, P1 ;  /* 0x000000190d197208 */ /* 0x000fe20000800000 */
[C---:B----4-:R-:W-:Y:S02]  /*0aa0*/  DADD R14, -R4.reuse, R14 ;  /* 0x00000000040e7229 */ /* 0x050fe4000000010e */
[----:B---3--:R-:W-:Y:S02]  /*0ab0*/  DADD R4, -R4, R10 ;  /* 0x0000000004047229 */ /* 0x008fe4000000010a */
[----:B------:R-:W-:Y:S02]  /*0ac0*/  DADD R10, -RZ, |R18| ;  /* 0x00000000ff0a7229 */ /* 0x000fe40000000512 */
[----:B------:R-:W-:Y:S01]  /*0ad0*/  DSETP.GT.AND P2, PT, |R18|, R24, PT ;  /* 0x000000181200722a */ /* 0x000fe20003f44200 */
[----:B------:R-:W-:-:S02]  /*0ae0*/  IMAD.MOV.U32 R12, RZ, RZ, R30 ;  /* 0x000000ffff0c7224 */ /* 0x000fc400078e001e */
[----:B------:R-:W-:Y:S01]  /*0af0*/  IMAD.MOV.U32 R13, RZ, RZ, R31 ;  /* 0x000000ffff0d7224 */ /* 0x000fe200078e001f */
[----:B------:R1:W-:Y:S04]  /*0b00*/  STL.64 [R1+0x8], R20 ;  /* 0x0000081401007387 */ /* 0x0003e80000100a00 */
[----:B------:R-:W-:Y:S02]  /*0b10*/  FSEL R10, R10, R24, P2 ;  /* 0x000000180a0a7208 */ /* 0x000fe40001000000 */
[----:B------:R-:W-:Y:S01]  /*0b20*/  FSEL R11, R11, R25, P2 ;  /* 0x000000190b0b7208 */ /* 0x000fe20001000000 */
[----:B------:R1:W-:Y:S04]  /*0b30*/  STL.64 [R1+0x18], R20 ;  /* 0x0000181401007387 */ /* 0x0003e80000100a00 */
[----:B------:R1:W-:Y:S04]  /*0b40*/  STL.64 [R1+0x10], R18 ;  /* 0x0000101201007387 */ /* 0x0003e80000100a00 */
[----:B------:R1:W-:Y:S04]  /*0b50*/  STL.64 [R1+0x30], R18 ;  /* 0x0000301201007387 */ /* 0x0003e80000100a00 */
[----:B------:R1:W-:Y:S04]  /*0b60*/  STL.64 [R1+0x28], R6 ;  /* 0x0000280601007387 */ /* 0x0003e80000100a00 */
[----:B------:R1:W-:Y:S04]  /*0b70*/  STL.64 [R1+0x38], R6 ;  /* 0x0000380601007387 */ /* 0x0003e80000100a00 */
[----:B------:R1:W-:Y:S04]  /*0b80*/  STL.64 [R1+0x48], R12 ;  /* 0x0000480c01007387 */ /* 0x0003e80000100a00 */
[----:B------:R1:W-:Y:S04]  /*0b90*/  STL.64 [R1], R16 ;  /* 0x0000001001007387 */ /* 0x0003e80000100a00 */
[----:B------:R1:W-:Y:S04]  /*0ba0*/  STL.64 [R1+0x20], R14 ;  /* 0x0000200e01007387 */ /* 0x0003e80000100a00 */
[----:B------:R1:W-:Y:S01]  /*0bb0*/  STL.64 [R1+0x40], R4 ;  /* 0x0000400401007387 */ /* 0x0003e20000100a00 */
[----:B------:R-:W-:Y:S01]  /*0bc0*/  DSETP.GTU.AND P0, PT, R10, R2, PT ;  /* 0x000000020a00722a */ /* 0x000fe20003f0c000 */
[----:B0-----:R-:W-:-:S04]  /*0bd0*/  SEL R2, RZ, 0x1, !P1 ;  /* 0x00000001ff027807 */ /* 0x001fc80004800000 */
[----:B------:R-:W-:-:S09]  /*0be0*/  SEL R23, R2, 0x2, !P2 ;  /* 0x0000000202177807 */ /* 0x000fd20005000000 */
[----:B-1----:R-:W-:Y:S05]  /*0bf0*/  @!P0 BRA `(.L_x_1) ;  /* 0x00000004005c8947 */ /* 0x002fea0003800000 */
[----:B------:R-:W-:Y:S01]  /*0c00*/  ISETP.NE.AND P0, PT, R23, RZ, PT ;  /* 0x000000ff1700720c */ /* 0x000fe20003f05270 */
[----:B------:R-:W-:Y:S01]  /*0c10*/  BSSY.RECONVERGENT B0, `(.L_x_2) ;  /* 0x0000017000007945 */ /* 0x000fe20003800200 */
[----:B------:R-:W-:Y:S02]  /*0c20*/  IMAD.MOV.U32 R2, RZ, RZ, R6 ;  /* 0x000000ffff027224 */ /* 0x000fe400078e0006 */
[----:B------:R-:W-:-:S09]  /*0c30*/  IMAD.MOV.U32 R3, RZ, RZ, R7 ;  /* 0x000000ffff037224 */ /* 0x000fd200078e0007 */
[----:B------:R-:W-:Y:S05]  /*0c40*/  @!P0 BRA `(.L_x_3) ;  /* 0x00000000004c8947 */ /* 0x000fea0003800000 */
[----:B------:R-:W-:-:S05]  /*0c50*/  IMAD R29, R23, 0x18, R0 ;  /* 0x00000018171d7824 */ /* 0x000fca00078e0200 */
[----:B------:R-:W2:Y:S04]  /*0c60*/  LDL.64 R22, [R29] ;  /* 0x000000001d167983 */ /* 0x000ea80000100a00 */
[----:B------:R-:W-:Y:S04]  /*0c70*/  STL.64 [R29], R16 ;  /* 0x000000101d007387 */ /* 0x000fe80000100a00 */
[----:B--2---:R-:W-:Y:S04]  /*0c80*/  STL.64 [R1], R22 ;  /* 0x0000001601007387 */ /* 0x004fe80000100a00 */
[----:B------:R-:W2:Y:S04]  /*0c90*/  LDL.64 R24, [R29+0x8] ;  /* 0x000008001d187983 */ /* 0x000ea80000100a00 */
[----:B------:R0:W-:Y:S04]  /*0ca0*/  STL.64 [R29+0x8], R20 ;  /* 0x000008141d007387 */ /* 0x0001e80000100a00 */
[----:B--2---:R-:W-:Y:S04]  /*0cb0*/  STL.64 [R1+0x8], R24 ;  /* 0x0000081801007387 */ /* 0x004fe80000100a00 */
[----:B------:R-:W2:Y:S04]  /*0cc0*/  LDL.64 R26, [R29+0x10] ;  /* 0x000010001d1a7983 */ /* 0x000ea80000100a00 */
[----:B------:R1:W-:Y:S04]  /*0cd0*/  STL.64 [R29+0x10], R18 ;  /* 0x000010121d007387 */ /* 0x0003e80000100a00 */
[----:B0-----:R0:W5:Y:S04]  /*0ce0*/  LDL.64 R20, [R1+0x18] ;  /* 0x0000180001147983 */ /* 0x0011680000100a00 */
[----:B------:R0:W5:Y:S04]  /*0cf0*/  LDL.64 R14, [R1+0x20] ;  /* 0x00002000010e7983 */ /* 0x0001680000100a00 */
[----:B-1----:R0:W5:Y:S04]  /*0d00*/  LDL.64 R18, [R1+0x30] ;  /* 0x0000300001127983 */ /* 0x0021680000100a00 */
[----:B------:R0:W5:Y:S04]  /*0d10*/  LDL.64 R2, [R1+0x28] ;  /* 0x0000280001027983 */ /* 0x0001680000100a00 */
[----:B------:R0:W5:Y:S04]  /*0d20*/  LDL.64 R6, [R1+0x38] ;  /* 0x0000380001067983 */ /* 0x0001680000100a00 */
[----:B------:R0:W5:Y:S04]  /*0d30*/  LDL.64 R4, [R1+0x40] ;  /* 0x0000400001047983 */ /* 0x0001680000100a00 */
[----:B------:R0:W5:Y:S01]  /*0d40*/  LDL.64 R12, [R1+0x48] ;  /* 0x00004800010c7983 */ /* 0x0001620000100a00 */
[----:B------:R-:W-:Y:S01]  /*0d50*/  IMAD.MOV.U32 R16, RZ, RZ, R22 ;  /* 0x000000ffff107224 */ /* 0x000fe200078e0016 */
[----:B------:R-:W-:-:S02]  /*0d60*/  MOV R17, R23 ;  /* 0x0000001700117202 */ /* 0x000fc40000000f00 */
[----:B--2---:R0:W-:Y:S05]  /*0d70*/  STL.64 [R1+0x10], R26 ;  /* 0x0000101a01007387 */ /* 0x0041ea0000100a00 */
.L_x_3:
[----:B------:R-:W-:Y:S05]  /*0d80*/  BSYNC.RECONVERGENT B0 ;  /* 0x0000000000007941 */ /* 0x000fea0003800200 */
.L_x_2:
[----:B------:R-:W1:Y:S01]  /*0d90*/  MUFU.RCP64H R23, R17 ;  /* 0x0000001100177308 */ /* 0x000e620000001800 */
[----:B------:R-:W-:Y:S01]  /*0da0*/  IMAD.MOV.U32 R22, RZ, RZ, 0x1 ;  /* 0x00000001ff167424 */ /* 0x000fe200078e00ff */
[----:B-----5:R-:W-:Y:S01]  /*0db0*/  FSETP.GEU.AND P1, PT, |R21|, 6.5827683646048100446e-37, PT ;  /* 0x036000001500780b */ /* 0x020fe20003f2e200 */
[----:B------:R-:W-:Y:S04]  /*0dc0*/  BSSY.RECONVERGENT B2, `(.L_x_4) ;  /* 0x0000013000027945 */ /* 0x000fe80003800200 */
[----:B-1----:R-:W-:-:S08]  /*0dd0*/  DFMA R24, R22, -R16, 1 ;  /* 0x3ff000001618742b */ /* 0x002fd00000000810 */
[----:B------:R-:W-:-:S08]  /*0de0*/  DFMA R24, R24, R24, R24 ;  /* 0x000000181818722b */ /* 0x000fd00000000018 */
[----:B------:R-:W-:-:S08]  /*0df0*/  DFMA R24, R22, R24, R22 ;  /* 0x000000181618722b */ /* 0x000fd00000000016 */
[----:B------:R-:W-:-:S08]  /*0e00*/  DFMA R22, R24, -R16, 1 ;  /* 0x3ff000001816742b */ /* 0x000fd00000000810 */
[----:B------:R-:W-:-:S08]  /*0e10*/  DFMA R22, R24, R22, R24 ;  /* 0x000000161816722b */ /* 0x000fd00000000018 */
[----:B0-----:R-:W-:-:S08]  /*0e20*/  DMUL R26, R22, R20 ;  /* 0x00000014161a7228 */ /* 0x001fd00000000000 */
[----:B------:R-:W-:-:S08]  /*0e30*/  DFMA R24, R26, -R16, R20 ;  /* 0x800000101a18722b */ /* 0x000fd00000000014 */
[----:B------:R-:W-:-:S10]  /*0e40*/  DFMA R26, R22, R24, R26 ;  /* 0x00000018161a722b */ /* 0x000fd4000000001a */
[----:B------:R-:W-:-:S05]  /*0e50*/  FFMA R22, RZ, R17, R27 ;  /* 0x00000011ff167223 */ /* 0x000fca000000001b */
[----:B------:R-:W-:-:S13]  /*0e60*/  FSETP.GT.AND P0, PT, |R22|, 1.469367938527859385e-39, PT ;  /* 0x001000001600780b */ /* 0x000fda0003f04200 */
[----:B------:R-:W-:Y:S05]  /*0e70*/  @P0 BRA P1, `(.L_x_5) ;  /* 0x00000000001c0947 */ /* 0x000fea0000800000 */
[----:B------:R-:W-:Y:S01]  /*0e80*/  IMAD.MOV.U32 R28, RZ, RZ, R20 ;  /* 0x000000ffff1c7224 */ /* 0x000fe200078e0014 */
[----:B------:R-:W-:Y:S01]  /*0e90*/  MOV R26, R16 ;  /* 0x00000010001a7202 */ /* 0x000fe20000000f00 */
[----:B------:R-:W-:Y:S01]  /*0ea0*/  IMAD.MOV.U32 R25, RZ, RZ, R21 ;  /* 0x000000ffff197224 */ /* 0x000fe200078e0015 */
[----:B------:R-:W-:Y:S01]  /*0eb0*/  MOV R24, 0xee0 ;  /* 0x00000ee000187802 */ /* 0x000fe20000000f00 */
[----:B------:R-:W-:-:S07]  /*0ec0*/  IMAD.MOV.U32 R27, RZ, RZ, R17 ;  /* 0x000000ffff1b7224 */ /* 0x000fce00078e0011 */
[----:B------:R-:W-:Y:S05]  /*0ed0*/  CALL.REL.NOINC `($__internal_0_$__cuda_sm20_div_rn_f64_full) ;  /* 0x0000001c00987944 */ /* 0x000fea0003c00000 */
[----:B------:R-:W-:-:S07]  /*0ee0*/  IMAD.MOV.U32 R27, RZ, RZ, R25 ;  /* 0x000000ffff1b7224 */ /* 0x000fce00078e0019 */
.L_x_5:
[----:B------:R-:W-:Y:S05]  /*0ef0*/  BSYNC.RECONVERGENT B2 ;  /* 0x0000000000027941 */ /* 0x000fea0003800200 */
.L_x_4:
[----:B------:R-:W0:Y:S01]  /*0f00*/  MUFU.RCP64H R23, R17 ;  /* 0x0000001100177308 */ /* 0x000e220000001800 */
[----:B------:R-:W-:Y:S01]  /*0f10*/  IMAD.MOV.U32 R22, RZ, RZ, 0x1 ;  /* 0x00000001ff167424 */ /* 0x000fe200078e00ff */
[----:B------:R-:W-:Y:S01]  /*0f20*/  DFMA R2, -R26, R18, R2 ;  /* 0x000000121a02722b */ /* 0x000fe20000000102 */
[----:B------:R-:W-:Y:S01]  /*0f30*/  FSETP.GEU.AND P1, PT, |R19|, 6.5827683646048100446e-37, PT ;  /* 0x036000001300780b */ /* 0x000fe20003f2e200 */
[----:B------:R-:W-:Y:S05]  /*0f40*/  BSSY.RECONVERGENT B2, `(.L_x_6) ;  /* 0x0000018000027945 */ /* 0x000fea0003800200 */
[----:B------:R1:W-:Y:S01]  /*0f50*/  STL.64 [R1+0x28], R2 ;  /* 0x0000280201007387 */ /* 0x0003e20000100a00 */
[----:B0-----:R-:W-:-:S08]  /*0f60*/  DFMA R24, R22, -R16, 1 ;  /* 0x3ff000001618742b */ /* 0x001fd00000000810 */
[----:B------:R-:W-:-:S08]  /*0f70*/  DFMA R24, R24, R24, R24 ;  /* 0x000000181818722b */ /* 0x000fd00000000018 */
[----:B------:R-:W-:-:S08]  /*0f80*/  DFMA R24, R22, R24, R22 ;  /* 0x000000181618722b */ /* 0x000fd00000000016 */
[----:B------:R-:W-:-:S08]  /*0f90*/  DFMA R22, R24, -R16, 1 ;  /* 0x3ff000001816742b */ /* 0x000fd00000000810 */
[----:B------:R-:W-:Y:S02]  /*0fa0*/  DFMA R32, R24, R22, R24 ;  /* 0x000000161820722b */ /* 0x000fe40000000018 */
[----:B------:R-:W-:-:S06]  /*0fb0*/  DFMA R22, -R26, R16, R20 ;  /* 0x000000101a16722b */ /* 0x000fcc0000000114 */
[----:B------:R-:W-:Y:S01]  /*0fc0*/  DMUL R24, R32, R18 ;  /* 0x0000001220187228 */ /* 0x000fe20000000000 */
[----:B------:R1:W-:Y:S01]  /*0fd0*/  STL.64 [R1+0x18], R22 ;  /* 0x0000181601007387 */ /* 0x0003e20000100a00 */
[----:B------:R-:W-:-:S06]  /*0fe0*/  DFMA R20, R22, -R26, R14 ;  /* 0x8000001a1614722b */ /* 0x000fcc000000000e */
[----:B------:R-:W-:Y:S01]  /*0ff0*/  DFMA R28, R24, -R16, R18 ;  /* 0x80000010181c722b */ /* 0x000fe20000000012 */
[----:B------:R1:W-:Y:S07]  /*1000*/  STL.64 [R1+0x20], R20 ;  /* 0x0000201401007387 */ /* 0x0003ee0000100a00 */
[----:B------:R-:W-:-:S10]  /*1010*/  DFMA R26, R32, R28, R24 ;  /* 0x0000001c201a722b */ /* 0x000fd40000000018 */
[----:B------:R-:W-:-:S05]  /*1020*/  FFMA R14, RZ, R17, R27 ;  /* 0x00000011ff0e7223 */ /* 0x000fca000000001b */
[----:B------:R-:W-:-:S13]  /*1030*/  FSETP.GT.AND P0, PT, |R14|, 1.469367938527859385e-39, PT ;  /* 0x001000000e00780b */ /* 0x000fda0003f04200 */
[----:B-1----:R-:W-:Y:S05]  /*1040*/  @P0 BRA P1, `(.L_x_7) ;  /* 0x00000000001c0947 */ /* 0x002fea0000800000 */
[----:B------:R-:W-:Y:S01]  /*1050*/  MOV R28, R18 ;  /* 0x00000012001c7202 */ /* 0x000fe20000000f00 */
[----:B------:R-:W-:Y:S01]  /*1060*/  IMAD.MOV.U32 R25, RZ, RZ, R19 ;  /* 0x000000ffff197224 */ /* 0x000fe200078e0013 */
[----:B------:R-:W-:Y:S01]  /*1070*/  MOV R24, 0x10b0 ;  /* 0x000010b000187802 */ /* 0x000fe20000000f00 */
[----:B------:R-:W-:Y:S02]  /*1080*/  IMAD.MOV.U32 R26, RZ, RZ, R16 ;  /* 0x000000ffff1a7224 */ /* 0x000fe400078e0010 */
[----:B------:R-:W-:-:S07]  /*1090*/  IMAD.MOV.U32 R27, RZ, RZ, R17 ;  /* 0x000000ffff1b7224 */ /* 0x000fce00078e0011 */
[----:B------:R-:W-:Y:S05]  /*10a0*/  CALL.REL.NOINC `($__internal_0_$__cuda_sm20_div_rn_f64_full) ;  /* 0x0000001c00247944 */ /* 0x000fea0003c00000 */
[----:B------:R-:W-:-:S07]  /*10b0*/  MOV R27, R25 ;  /* 0x00000019001b7202 */ /* 0x000fce0000000f00 */
.L_x_7:
[----:B------:R-:W-:Y:S05]  /*10c0*/  BSYNC.RECONVERGENT B2 ;  /* 0x0000000000027941 */ /* 0x000fea0003800200 */
.L_x_6:
[----:B------:R-:W-:Y:S01]  /*10d0*/  DFMA R18, -R26, R16, R18 ;  /* 0x000000101a12722b */ /* 0x000fe20000000112 */
[----:B------:R-:W-:Y:S01]  /*10e0*/  IMAD.MOV.U32 R3, RZ, RZ, 0x1 ;  /* 0x00000001ff037424 */ /* 0x000fe200078e00ff */
[----:B------:R-:W-:Y:S01]  /*10f0*/  DFMA R14, R22, -R26, R6 ;  /* 0x8000001a160e722b */ /* 0x000fe20000000006 */
[----:B------:R-:W-:-:S04]  /*1100*/  IMAD.MOV.U32 R7, RZ, RZ, 0x1 ;  /* 0x00000001ff077424 */ /* 0x000fc800078e00ff */
[----:B------:R0:W-:Y:S01]  /*1110*/  STL.64 [R1+0x30], R18 ;  /* 0x0000301201007387 */ /* 0x0001e20000100a00 */
[----:B------:R-:W-:-:S03]  /*1120*/  DFMA R4, R18, -R26, R4 ;  /* 0x8000001a1204722b */ /* 0x000fc60000000004 */
[----:B------:R0:W-:Y:S04]  /*1130*/  STL.64 [R1+0x38], R14 ;  /* 0x0000380e01007387 */ /* 0x0001e80000100a00 */
[----:B------:R0:W-:Y:S04]  /*1140*/  STL.64 [R1+0x40], R4 ;  /* 0x0000400401007387 */ /* 0x0001e80000100a00 */
[----:B------:R0:W-:Y:S01]  /*1150*/  ST.E desc[UR4][R12.64], R3 ;  /* 0x000000030c007985 */ /* 0x0001e2000c101904 */
[----:B------:R-:W-:Y:S05]  /*1160*/  BRA `(.L_x_8) ;  /* 0x0000000000107947 */ /* 0x000fea0003800000 */
.L_x_1:
[----:B------:R1:W-:Y:S01]  /*1170*/  STG.E desc[UR4][R30.64], RZ ;  /* 0x000000ff1e007986 */ /* 0x0003e2000c101904 */
[----:B------:R-:W-:Y:S01]  /*1180*/  IMAD.MOV.U32 R22, RZ, RZ, R16 ;  /* 0x000000ffff167224 */ /* 0x000fe200078e0010 */
[----:B------:R-:W-:Y:S01]  /*1190*/  MOV R23, R17 ;  /* 0x0000001100177202 */ /* 0x000fe20000000f00 */
[----:B------:R-:W-:-:S07]  /*11a0*/  IMAD.MOV.U32 R7, RZ, RZ, RZ ;  /* 0x000000ffff077224 */ /* 0x000fce00078e00ff */
.L_x_8:
[----:B------:R-:W-:Y:S05]  /*11b0*/  BSYNC.RECONVERGENT B1 ;  /* 0x0000000000017941 */ /* 0x000fea0003800200 */
.L_x_0:
[----:B------:R-:W2:Y:S01]  /*11c0*/  LDCU.64 UR6, c[0x0][0x418] ;  /* 0x00008300ff0677ac */ /* 0x000ea20008000a00 */
[----:B------:R-:W-:Y:S01]  /*11d0*/  IMAD R6, R7, 0x18, R0 ;  /* 0x0000001807067824 */ /* 0x000fe200078e0200 */
[----:B------:R-:W3:Y:S01]  /*11e0*/  LDL.64 R16, [R1+0x50] ;  /* 0x0000500001107983 */ /* 0x000ee20000100a00 */
[----:B--2---:R-:W-:-:S14]  /*11f0*/  DSETP.GTU.AND P1, PT, R10, UR6, PT ;  /* 0x000000060a007e2a */ /* 0x004fdc000bf2c000 */
[----:B------:R-:W2:Y:S01]  /*1200*/  @!P1 LDL.64 R10, [R6+0x38] ;  /* 0x00003800060a9983 */ /* 0x000ea20000100a00 */
[----:B0-----:R-:W-:Y:S02]  /*1210*/  DADD R2, -RZ, |R14| ;  /* 0x00000000ff027229 */ /* 0x001fe4000000050e */
[--C-:B------:R-:W-:Y:S02]  /*1220*/  DADD R4, -RZ, |R20|.reuse ;  /* 0x00000000ff047229 */ /* 0x100fe40000000514 */
[----:B------:R-:W-:-:S08]  /*1230*/  DSETP.GT.AND P0, PT, |R14|, |R20|, PT ;  /* 0x400000140e00722a */ /* 0x000fd00003f04200 */
[----:B------:R-:W-:Y:S02]  /*1240*/  FSEL R2, R2, R4, P0 ;  /* 0x0000000402027208 */ /* 0x000fe40000000000 */
[----:B------:R-:W-:Y:S02]  /*1250*/  FSEL R3, R3, R5, P0 ;  /* 0x0000000503037208 */ /* 0x000fe40000000000 */
[----:B------:R-:W-:Y:S01]  /*1260*/  PLOP3.LUT P4, PT, PT, PT, PT, 0x8, 0x80 ;  /* 0x000000000080781c */ /* 0x000fe20003f8e170 */
[----:B------:R-:W-:Y:S01]  /*1270*/  BSSY.RECONVERGENT B1, `(.L_x_9) ;  /* 0x000006b000017945 */ /* 0x000fe20003800200 */
[----:B--2---:R-:W-:Y:S02]  /*1280*/  @!P1 DADD R4, -RZ, |R10| ;  /* 0x00000000ff049229 */ /* 0x004fe4000000050a */
[----:B------:R-:W-:-:S08]  /*1290*/  @!P1 DSETP.GT.AND P2, PT, |R10|, R2, PT ;  /* 0x000000020a00922a */ /* 0x000fd00003f44200 */
[----:B------:R-:W-:Y:S02]  /*12a0*/  @!P1 FSEL R4, R4, R2, P2 ;  /* 0x0000000204049208 */ /* 0x000fe40001000000 */
[----:B------:R-:W-:-:S03]  /*12b0*/  @!P1 FSEL R5, R5, R3, P2 ;  /* 0x0000000305059208 */ /* 0x000fc60001000000 */
[----:B------:R-:W-:Y:S02]  /*12c0*/  @!P1 IMAD.MOV.U32 R2, RZ, RZ, R4 ;  /* 0x000000ffff029224 */ /* 0x000fe400078e0004 */
[----:B------:R-:W-:-:S06]  /*12d0*/  @!P1 IMAD.MOV.U32 R3, RZ, RZ, R5 ;  /* 0x000000ffff039224 */ /* 0x000fcc00078e0005 */
[----:B---3--:R-:W-:Y:S01]  /*12e0*/  DSETP.GTU.AND P3, PT, R2, R16, PT ;  /* 0x000000100200722a */ /* 0x008fe20003f6c000 */
[----:B------:R-:W-:-:S13]  /*12f0*/  @!P1 PLOP3.LUT P4, PT, P2, PT, PT, 0x80, 0x8 ;  /* 0x000000000008981c */ /* 0x000fda000178f070 */
[----:B------:R0:W-:Y:S01]  /*1300*/  @!P3 ST.E desc[UR4][R12.64+0x4], RZ ;  /* 0x000004ff0c00b985 */ /* 0x0001e2000c101904 */
[----:B------:R-:W-:-:S04]  /*1310*/  IADD3 R17, PT, PT, R7, 0x1, RZ ;  /* 0x0000000107117810 */ /* 0x000fc80007ffe0ff */
[----:B------:R-:W-:Y:S01]  /*1320*/  SEL R2, R17, R7, P0 ;  /* 0x0000000711027207 */ /* 0x000fe20000000000 */
[----:B------:R-:W-:Y:S01]  /*1330*/  @!P3 IMAD.MOV.U32 R17, RZ, RZ, R7 ;  /* 0x000000ffff11b224 */ /* 0x000fe200078e0007 */
[----:B------:R-:W-:Y:S01]  /*1340*/  @P4 LOP3.LUT R2, R7, 0x2, RZ, 0xfc, !PT ;  /* 0x0000000207024812 */ /* 0x000fe200078efcff */
[----:B------:R-:W-:Y:S06]  /*1350*/  @!P3 BRA `(.L_x_10) ;  /* 0x000000040070b947 */ /* 0x000fec0003800000 */
[----:B------:R-:W-:Y:S01]  /*1360*/  ISETP.NE.AND P0, PT, R2, R7, PT ;  /* 0x000000070200720c */ /* 0x000fe20003f05270 */
[----:B------:R-:W-:-:S12]  /*1370*/  BSSY.RECONVERGENT B0, `(.L_x_11) ;  /* 0x0000010000007945 */ /* 0x000fd80003800200 */
[----:B------:R-:W-:Y:S05]  /*1380*/  @!P0 BRA `(.L_x_12) ;  /* 0x0000000000388947 */ /* 0x000fea0003800000 */
[----:B------:R-:W-:-:S05]  /*1390*/  IMAD R19, R2, 0x18, R0 ;  /* 0x0000001802137824 */ /* 0x000fca00078e0200 */
[----:B------:R-:W2:Y:S04]  /*13a0*/  LDL.64 R2, [R19] ;  /* 0x0000000013027983 */ /* 0x000ea80000100a00 */
[----:B------:R-:W-:Y:S04]  /*13b0*/  STL.64 [R19], R22 ;  /* 0x0000001613007387 */ /* 0x000fe80000100a00 */
[----:B--2---:R-:W-:Y:S04]  /*13c0*/  STL.64 [R6], R2 ;  /* 0x0000000206007387 */ /* 0x004fe80000100a00 */
[----:B------:R-:W2:Y:S04]  /*13d0*/  LDL.64 R4, [R19+0x8] ;  /* 0x0000080013047983 */ /* 0x000ea80000100a00 */
[----:B------:R3:W-:Y:S04]  /*13e0*/  STL.64 [R19+0x8], R20 ;  /* 0x0000081413007387 */ /* 0x0007e80000100a00 */
[----:B0-----:R-:W4:Y:S04]  /*13f0*/  LDL.64 R12, [R6+0x10] ;  /* 0x00001000060c7983 */ /* 0x001f280000100a00 */
[----:B--2---:R2:W-:Y:S04]  /*1400*/  STL.64 [R6+0x8], R4 ;  /* 0x0000080406007387 */ /* 0x0045e80000100a00 */
[----:B------:R-:W2:Y:S04]  /*1410*/  LDL.64 R10, [R19+0x10] ;  /* 0x00001000130a7983 */ /* 0x000ea80000100a00 */
[----:B----4-:R4:W-:Y:S04]  /*1420*/  STL.64 [R19+0x10], R12 ;  /* 0x0000100c13007387 */ /* 0x0109e80000100a00 */
[----:B------:R4:W5:Y:S01]  /*1430*/  LDL.64 R14, [R6+0x20] ;  /* 0x00002000060e7983 */ /* 0x0009620000100a00 */
[----:B---3--:R-:W-:-:S02]  /*1440*/  IMAD.MOV.U32 R20, RZ, RZ, R4 ;  /* 0x000000ffff147224 */ /* 0x008fc400078e0004 */
[----:B------:R-:W-:Y:S01]  /*1450*/  IMAD.MOV.U32 R21, RZ, RZ, R5 ;  /* 0x000000ffff157224 */ /* 0x000fe200078e0005 */
[----:B--2---:R4:W-:Y:S06]  /*1460*/  STL.64 [R6+0x10], R10 ;  /* 0x0000100a06007387 */ /* 0x0049ec0000100a00 */
.L_x_12:
[----:B------:R-:W-:Y:S05]  /*1470*/  BSYNC.RECONVERGENT B0 ;  /* 0x0000000000007941 */ /* 0x000fea0003800200 */
.L_x_11:
[----:B------:R-:W2:Y:S01]  /*1480*/  MUFU.RCP64H R3, R21 ;  /* 0x0000001500037308 */ /* 0x000ea20000001800 */
[----:B------:R-:W-:Y:S01]  /*1490*/  HFMA2 R2, -RZ, RZ, 0, 5.9604644775390625e-08 ;  /* 0x00000001ff027431 */ /* 0x000fe200000001ff */
[----:B-----5:R-:W-:Y:S01]  /*14a0*/  FSETP.GEU.AND P2, PT, |R15|, 6.5827683646048100446e-37, PT ;  /* 0x036000000f00780b */ /* 0x020fe20003f4e200 */
[----:B------:R-:W-:Y:S01]  /*14b0*/  BSSY.RECONVERGENT B2, `(.L_x_13) ;  /* 0x0000014000027945 */ /* 0x000fe20003800200 */
[----:B------:R-:W-:-:S03]  /*14c0*/  IMAD R7, R7, -0x10, R6 ;  /* 0xfffffff007077824 */ /* 0x000fc600078e0206 */
[----:B--2---:R-:W-:-:S08]  /*14d0*/  DFMA R4, R2, -R20, 1 ;  /* 0x3ff000000204742b */ /* 0x004fd00000000814 */
[----:B------:R-:W-:-:S08]  /*14e0*/  DFMA R4, R4, R4, R4 ;  /* 0x000000040404722b */ /* 0x000fd00000000004 */
[----:B------:R-:W-:-:S08]  /*14f0*/  DFMA R4, R2, R4, R2 ;  /* 0x000000040204722b */ /* 0x000fd00000000002 */
[----:B------:R-:W-:-:S08]  /*1500*/  DFMA R2, R4, -R20, 1 ;  /* 0x3ff000000402742b */ /* 0x000fd00000000814 */
[----:B------:R-:W-:-:S08]  /*1510*/  DFMA R2, R4, R2, R4 ;  /* 0x000000020402722b */ /* 0x000fd00000000004 */
[----:B------:R-:W-:-:S08]  /*1520*/  DMUL R26, R2, R14 ;  /* 0x0000000e021a7228 */ /* 0x000fd00000000000 */
        /* <DEDUP_REMOVED lines=10> */
[----:B01--4-:R-:W-:Y:S05]  /*15d0*/  CALL.REL.NOINC `($__internal_0_$__cuda_sm20_div_rn_f64_full) ;  /* 0x0000001400d87944 */ /* 0x013fea0003c00000 */
[----:B------:R-:W-:-:S07]  /*15e0*/  IMAD.MOV.U32 R27, RZ, RZ, R25 ;  /* 0x000000ffff1b7224 */ /* 0x000fce00078e0019 */
.L_x_14:
[----:B------:R-:W-:Y:S05]  /*15f0*/  BSYNC.RECONVERGENT B2 ;  /* 0x0000000000027941 */ /* 0x000fea0003800200 */
.L_x_13:
[----:B------:R-:W2:Y:S04]  /*1600*/  LDL.64 R4, [R7] ;  /* 0x0000000007047983 */ /* 0x000ea80000100a00 */
[----:B------:R-:W2:Y:S04]  /*1610*/  LDL.64 R2, [R6+0x18] ;  /* 0x0000180006027983 */ /* 0x000ea80000100a00 */
[----:B----4-:R-:W3:Y:S01]  /*1620*/  LDL.64 R18, [R6+0x28] ;  /* 0x0000280006127983 */ /* 0x010ee20000100a00 */
[----:B--2---:R-:W-:-:S07]  /*1630*/  DFMA R10, R4, -R26, R2 ;  /* 0x8000001a040a722b */ /* 0x004fce0000000002 */
[----:B------:R2:W-:Y:S04]  /*1640*/  STL.64 [R6+0x18], R10 ;  /* 0x0000180a06007387 */ /* 0x0005e80000100a00 */
[----:B------:R-:W4:Y:S02]  /*1650*/  LDL.64 R2, [R7+0x18] ;  /* 0x0000180007027983 */ /* 0x000f240000100a00 */
[----:B----4-:R-:W-:-:S07]  /*1660*/  DFMA R14, R2, -R26, R14 ;  /* 0x8000001a020e722b */ /* 0x010fce000000000e */
[----:B------:R2:W-:Y:S04]  /*1670*/  STL.64 [R6+0x20], R14 ;  /* 0x0000200e06007387 */ /* 0x0005e80000100a00 */
[----:B0-----:R-:W3:Y:S01]  /*1680*/  LDL.64 R12, [R7+0x30] ;  /* 0x00003000070c7983 */ /* 0x001ee20000100a00 */
[----:B------:R-:W-:Y:S01]  /*1690*/  BSSY.RECONVERGENT B2, `(.L_x_15) ;  /* 0x0000025000027945 */ /* 0x000fe20003800200 */
[----:B---3--:R-:W-:-:S07]  /*16a0*/  DFMA R12, R12, -R26, R18 ;  /* 0x8000001a0c0c722b */ /* 0x008fce0000000012 */
[----:B------:R2:W-:Y:S01]  /*16b0*/  STL.64 [R6+0x28], R12 ;  /* 0x0000280c06007387 */ /* 0x0005e20000100a00 */
[----:B------:R-:W-:Y:S05]  /*16c0*/  @P1 BRA `(.L_x_16) ;  /* 0x0000000000841947 */ /* 0x000fea0003800000 */
[----:B--2---:R-:W2:Y:S01]  /*16d0*/  LDL.64 R10, [R6+0x38] ;  /* 0x00003800060a7983 */ /* 0x004ea20000100a00 */
[----:B------:R-:W0:Y:S01]  /*16e0*/  MUFU.RCP64H R13, R21 ;  /* 0x00000015000d7308 */ /* 0x000e220000001800 */
[----:B------:R-:W-:Y:S01]  /*16f0*/  IMAD.MOV.U32 R12, RZ, RZ, 0x1 ;  /* 0x00000001ff0c7424 */ /* 0x000fe200078e00ff */
[----:B------:R-:W-:Y:S05]  /*1700*/  BSSY.RECONVERGENT B3, `(.L_x_17) ;  /* 0x0000014000037945 */ /* 0x000fea0003800200 */
[----:B0-----:R-:W-:-:S08]  /*1710*/  DFMA R14, R12, -R20, 1 ;  /* 0x3ff000000c0e742b */ /* 0x001fd00000000814 */
[----:B------:R-:W-:-:S08]  /*1720*/  DFMA R14, R14, R14, R14 ;  /* 0x0000000e0e0e722b */ /* 0x000fd0000000000e */
[----:B------:R-:W-:-:S08]  /*1730*/  DFMA R14, R12, R14, R12 ;  /* 0x0000000e0c0e722b */ /* 0x000fd0000000000c */
[----:B------:R-:W-:-:S08]  /*1740*/  DFMA R12, R14, -R20, 1 ;  /* 0x3ff000000e0c742b */ /* 0x000fd00000000814 */
[----:B------:R-:W-:-:S08]  /*1750*/  DFMA R14, R14, R12, R14 ;  /* 0x0000000c0e0e722b */ /* 0x000fd0000000000e */
[----:B--2---:R-:W-:Y:S01]  /*1760*/  DMUL R26, R14, R10 ;  /* 0x0000000a0e1a7228 */ /* 0x004fe20000000000 */
[----:B------:R-:W-:-:S07]  /*1770*/  FSETP.GEU.AND P1, PT, |R11|, 6.5827683646048100446e-37, PT ;  /* 0x036000000b00780b */ /* 0x000fce0003f2e200 */
        /* <DEDUP_REMOVED lines=10> */
[----:B-1----:R-:W-:Y:S05]  /*1820*/  CALL.REL.NOINC `($__internal_0_$__cuda_sm20_div_rn_f64_full) ;  /* 0x0000001400447944 */ /* 0x002fea0003c00000 */
[----:B------:R-:W-:-:S07]  /*1830*/  IMAD.MOV.U32 R27, RZ, RZ, R25 ;  /* 0x000000ffff1b7224 */ /* 0x000fce00078e0019 */
.L_x_18:
[----:B------:R-:W-:Y:S05]  /*1840*/  BSYNC.RECONVERGENT B3 ;  /* 0x0000000000037941 */ /* 0x000fea0003800200 */
.L_x_17:
[----:B------:R-:W2:Y:S01]  /*1850*/  LDL.64 R12, [R6+0x30] ;  /* 0x00003000060c7983 */ /* 0x000ea20000100a00 */
[----:B------:R-:W-:-:S03]  /*1860*/  DFMA R2, R2, -R26, R10 ;  /* 0x8000001a0202722b */ /* 0x000fc6000000000a */
[----:B------:R-:W3:Y:S04]  /*1870*/  LDL.64 R10, [R6+0x40] ;  /* 0x00004000060a7983 */ /* 0x000ee80000100a00 */
[----:B------:R0:W-:Y:S01]  /*1880*/  STL.64 [R6+0x38], R2 ;  /* 0x0000380206007387 */ /* 0x0001e20000100a00 */
[----:B--2---:R-:W-:-:S07]  /*1890*/  DFMA R12, R4, -R26, R12 ;  /* 0x8000001a040c722b */ /* 0x004fce000000000c */
[----:B------:R0:W-:Y:S04]  /*18a0*/  STL.64 [R6+0x30], R12 ;  /* 0x0000300c06007387 */ /* 0x0001e80000100a00 */
[----:B------:R-:W3:Y:S02]  /*18b0*/  LDL.64 R4, [R7+0x30] ;  /* 0x0000300007047983 */ /* 0x000ee40000100a00 */
[----:B---3--:R-:W-:-:S07]  /*18c0*/  DFMA R4, R4, -R26, R10 ;  /* 0x8000001a0404722b */ /* 0x008fce000000000a */
[----:B------:R0:W-:Y:S04]  /*18d0*/  STL.64 [R6+0x40], R4 ;  /* 0x0000400406007387 */ /* 0x0001e80000100a00 */
.L_x_16:
[----:B------:R-:W-:Y:S05]  /*18e0*/  BSYNC.RECONVERGENT B2 ;  /* 0x0000000000027941 */ /* 0x000fea0003800200 */
.L_x_15:
[----:B0-2---:R-:W2:Y:S01]  /*18f0*/  LDL.64 R12, [R1+0x48] ;  /* 0x00004800010c7983 */ /* 0x005ea20000100a00 */
[----:B------:R-:W-:-:S05]  /*1900*/  MOV R3, 0x1 ;  /* 0x0000000100037802 */ /* 0x000fca0000000f00 */
[----:B--2---:R2:W-:Y:S02]  /*1910*/  ST.E desc[UR4][R12.64+0x4], R3 ;  /* 0x000004030c007985 */ /* 0x0045e4000c101904 */
.L_x_10:
[----:B------:R-:W-:Y:S05]  /*1920*/  BSYNC.RECONVERGENT B1 ;  /* 0x0000000000017941 */ /* 0x000fea0003800200 */
.L_x_9:
[C---:B------:R-:W-:Y:S01]  /*1930*/  IMAD R14, R17.reuse, 0x18, R0 ;  /* 0x00000018110e7824 */ /* 0x040fe200078e0200 */
[----:B------:R3:W5:Y:S04]  /*1940*/  LDL.64 R10, [R1+0x50] ;  /* 0x00005000010a7983 */ /* 0x0007680000100a00 */
[----:B--2---:R-:W2:Y:S01]  /*1950*/  LDL.64 R2, [R14+0x10] ;  /* 0x000010000e027983 */ /* 0x004ea20000100a00 */
[----:B------:R-:W-:Y:S01]  /*1960*/  ISETP.GT.U32.AND P0, PT, R17, 0x1, PT ;  /* 0x000000011100780c */ /* 0x000fe20003f04070 */
[----:B------:R-:W-:Y:S01]  /*1970*/  BSSY.RECONVERGENT B0, `(.L_x_19) ;  /* 0x0000016000007945 */ /* 0x000fe20003800200 */
[----:B------:R-:W-:Y:S01]  /*1980*/  IMAD.MOV.U32 R6, RZ, RZ, 0x2 ;  /* 0x00000002ff067424 */ /* 0x000fe200078e00ff */
[----:B--2---:R-:W-:-:S10]  /*1990*/  DADD R4, -RZ, |R2| ;  /* 0x00000000ff047229 */ /* 0x004fd40000000502 */
[----:B---3--:R-:W-:Y:S05]  /*19a0*/  @P0 BRA `(.L_x_20) ;  /* 0x0000000000480947 */ /* 0x008fea0003800000 */
[----:B------:R-:W2:Y:S01]  /*19b0*/  LDL.64 R6, [R14+0x28] ;  /* 0x000028000e067983 */ /* 0x000ea20000100a00 */
[----:B------:R-:W-:-:S13]  /*19c0*/  ISETP.NE.AND P3, PT, R17, 0x1, PT ;  /* 0x000000011100780c */ /* 0x000fda0003f65270 */
[----:B------:R-:W3:Y:S01]  /*19d0*/  @P3 LDL.64 R18, [R14+0x40] ;  /* 0x000040000e123983 */ /* 0x000ee20000100a00 */
[----:B------:R-:W-:Y:S01]  /*19e0*/  PLOP3.LUT P4, PT, PT, PT, PT, 0x8, 0x80 ;  /* 0x000000000080781c */ /* 0x000fe20003f8e170 */
[----:B--2---:R-:W-:Y:S02]  /*19f0*/  DADD R20, -RZ, |R6| ;  /* 0x00000000ff147229 */ /* 0x004fe40000000506 */
[----:B------:R-:W-:Y:S01]  /*1a00*/  DSETP.GT.AND P1, PT, |R6|, R4, PT ;  /* 0x000000040600722a */ /* 0x000fe20003f24200 */
[----:B------:R-:W-:-:S07]  /*1a10*/  VIADD R6, R17, 0x1 ;  /* 0x0000000111067836 */ /* 0x000fce0000000000 */
[----:B------:R-:W-:Y:S02]  /*1a20*/  FSEL R4, R20, R4, P1 ;  /* 0x0000000414047208 */ /* 0x000fe40000800000 */
[----:B------:R-:W-:-:S04]  /*1a30*/  FSEL R5, R21, R5, P1 ;  /* 0x0000000515057208 */ /* 0x000fc80000800000 */
[----:B------:R-:W-:Y:S02]  /*1a40*/  @!P1 IMAD.MOV R6, RZ, RZ, R17 ;  /* 0x000000ffff069224 */ /* 0x000fe400078e0211 */
[----:B---3--:R-:W-:Y:S02]  /*1a50*/  @P3 DSETP.GT.AND P2, PT, |R18|, R4, PT ;  /* 0x000000041200322a */ /* 0x008fe40003f44200 */
[----:B------:R-:W-:-:S04]  /*1a60*/  @P3 DADD R18, -RZ, |R18| ;  /* 0x00000000ff123229 */ /* 0x000fc80000000512 */
[----:B------:R-:W-:-:S06]  /*1a70*/  @P3 PLOP3.LUT P4, PT, P2, PT, PT, 0x80, 0x8 ;  /* 0x000000000008381c */ /* 0x000fcc000178f070 */
[----:B------:R-:W-:Y:S02]  /*1a80*/  @P3 FSEL R7, R18, R4, P2 ;  /* 0x0000000412073208 */ /* 0x000fe40001000000 */
[----:B------:R-:W-:-:S03]  /*1a90*/  @P3 FSEL R18, R19, R5, P2 ;  /* 0x0000000513123208 */ /* 0x000fc60001000000 */
[----:B------:R-:W-:Y:S02]  /*1aa0*/  @P3 IMAD.MOV.U32 R4, RZ, RZ, R7 ;  /* 0x000000ffff043224 */ /* 0x000fe400078e0007 */
[----:B------:R-:W-:Y:S01]  /*1ab0*/  @P4 IADD3 R6, PT, PT, R17, 0x2, RZ ;  /* 0x0000000211064810 */ /* 0x000fe20007ffe0ff */
[----:B------:R-:W-:-:S07]  /*1ac0*/  @P3 IMAD.MOV.U32 R5, RZ, RZ, R18 ;  /* 0x000000ffff053224 */ /* 0x000fce00078e0012 */
.L_x_20:
[----:B------:R-:W-:Y:S05]  /*1ad0*/  BSYNC.RECONVERGENT B0 ;  /* 0x0000000000007941 */ /* 0x000fea0003800200 */
.L_x_19:
[----:B-----5:R-:W-:Y:S01]  /*1ae0*/  DSETP.GTU.AND P1, PT, R4, R10, PT ;  /* 0x0000000a0400722a */ /* 0x020fe20003f2c000 */
[----:B------:R-:W-:-:S13]  /*1af0*/  BSSY.RECONVERGENT B1, `(.L_x_21) ;  /* 0x0000063000017945 */ /* 0x000fda0003800200 */
[----:B------:R2:W-:Y:S01]  /*1b00*/  @!P1 ST.E desc[UR4][R12.64+0x8], RZ ;  /* 0x000008ff0c009985 */ /* 0x0005e2000c101904 */
[----:B------:R-:W-:Y:S05]  /*1b10*/  @!P1 BRA `(.L_x_22) ;  /* 0x0000000400809947 */ /* 0x000fea0003800000 */
[----:B------:R-:W-:Y:S01]  /*1b20*/  ISETP.NE.AND P1, PT, R6, R17, PT ;  /* 0x000000110600720c */ /* 0x000fe20003f25270 */
[----:B------:R-:W-:-:S12]  /*1b30*/  BSSY.RECONVERGENT B0, `(.L_x_23) ;  /* 0x0000010000007945 */ /* 0x000fd80003800200 */
[----:B------:R-:W-:Y:S05]  /*1b40*/  @!P1 BRA `(.L_x_24) ;  /* 0x0000000000389947 */ /* 0x000fea0003800000 */
[----:B------:R-:W-:Y:S02]  /*1b50*/  IMAD R15, R6, 0x18, R0 ;  /* 0x00000018060f7824 */ /* 0x000fe400078e0200 */
[----:B------:R-:W3:Y:S04]  /*1b60*/  LDL.64 R6, [R14] ;  /* 0x000000000e067983 */ /* 0x000ee80000100a00 */
[----:B------:R-:W4:Y:S04]  /*1b70*/  LDL.64 R4, [R15] ;  /* 0x000000000f047983 */ /* 0x000f280000100a00 */
[----:B---3--:R-:W-:Y:S04]  /*1b80*/  STL.64 [R15], R6 ;  /* 0x000000060f007387 */ /* 0x008fe80000100a00 */
[----:B----4-:R-:W-:Y:S04]  /*1b90*/  STL.64 [R14], R4 ;  /* 0x000000040e007387 */ /* 0x010fe80000100a00 */
[----:B0-2---:R-:W2:Y:S04]  /*1ba0*/  LDL.64 R12, [R14+0x8] ;  /* 0x000008000e0c7983 */ /* 0x005ea80000100a00 */
[----:B------:R-:W3:Y:S04]  /*1bb0*/  LDL.64 R10, [R15+0x8] ;  /* 0x000008000f0a7983 */ /* 0x000ee80000100a00 */
[----:B--2---:R-:W-:Y:S04]  /*1bc0*/  STL.64 [R15+0x8], R12 ;  /* 0x0000080c0f007387 */ /* 0x004fe80000100a00 */
[----:B---3--:R-:W-:Y:S04]  /*1bd0*/  STL.64 [R14+0x8], R10 ;  /* 0x0000080a0e007387 */ /* 0x008fe80000100a00 */
[----:B------:R-:W2:Y:S04]  /*1be0*/  LDL.64 R18, [R15+0x10] ;  /* 0x000010000f127983 */ /* 0x000ea80000100a00 */
[----:B------:R0:W-:Y:S04]  /*1bf0*/  STL.64 [R15+0x10], R2 ;  /* 0x000010020f007387 */ /* 0x0001e80000100a00 */
[----:B--2---:R3:W-:Y:S01]  /*1c00*/  STL.64 [R14+0x10], R18 ;  /* 0x000010120e007387 */ /* 0x0047e20000100a00 */
[----:B0-----:R-:W-:Y:S01]  /*1c10*/  IMAD.MOV.U32 R2, RZ, RZ, R18 ;  /* 0x000000ffff027224 */ /* 0x001fe200078e0012 */
[----:B------:R-:W-:-:S07]  /*1c20*/  MOV R3, R19 ;  /* 0x0000001300037202 */ /* 0x000fce0000000f00 */
.L_x_24:
[----:B------:R-:W-:Y:S05]  /*1c30*/  BSYNC.RECONVERGENT B0 ;  /* 0x0000000000007941 */ /* 0x000fea0003800200 */
.L_x_23:
[----:B------:R-:W-:Y:S04]  /*1c40*/  BSSY.RECONVERGENT B2, `(.L_x_25) ;  /* 0x0000049000027945 */ /* 0x000fe80003800200 */
[----:B------:R-:W-:Y:S05]  /*1c50*/  @P0 BRA `(.L_x_26) ;  /* 0x00000004001c0947 */ /* 0x000fea0003800000 */
[----:B------:R-:W4:Y:S01]  /*1c60*/  LDL.64 R10, [R14+0x28] ;  /* 0x000028000e0a7983 */ /* 0x000f220000100a00 */
[----:B------:R-:W5:Y:S01]  /*1c70*/  MUFU.RCP64H R5, R3 ;  /* 0x0000000300057308 */ /* 0x000f620000001800 */
[----:B------:R-:W-:Y:S01]  /*1c80*/  IMAD.MOV.U32 R4, RZ, RZ, 0x1 ;  /* 0x00000001ff047424 */ /* 0x000fe200078e00ff */
[----:B------:R-:W-:Y:S01]  /*1c90*/  BSSY.RECONVERGENT B3, `(.L_x_27) ;  /* 0x0000015000037945 */ /* 0x000fe20003800200 */
[----:B0-2---:R-:W-:-:S04]  /*1ca0*/  IMAD R12, R17, -0x10, R14 ;  /* 0xfffffff0110c7824 */ /* 0x005fc800078e020e */
[----:B-----5:R-:W-:-:S08]  /*1cb0*/  DFMA R6, R4, -R2, 1 ;  /* 0x3ff000000406742b */ /* 0x020fd00000000802 */
[----:B------:R-:W-:-:S08]  /*1cc0*/  DFMA R6, R6, R6, R6 ;  /* 0x000000060606722b */ /* 0x000fd00000000006 */
[----:B------:R-:W-:-:S08]  /*1cd0*/  DFMA R6, R4, R6, R4 ;  /* 0x000000060406722b */ /* 0x000fd00000000004 */
[----:B------:R-:W-:-:S08]  /*1ce0*/  DFMA R4, R6, -R2, 1 ;  /* 0x3ff000000604742b */ /* 0x000fd00000000802 */
[----:B------:R-:W-:-:S08]  /*1cf0*/  DFMA R4, R6, R4, R6 ;  /* 0x000000040604722b */ /* 0x000fd00000000006 */
[----:B----4-:R-:W-:Y:S01]  /*1d00*/  DMUL R26, R10, R4 ;  /* 0x000000040a1a7228 */ /* 0x010fe20000000000 */
        /* <DEDUP_REMOVED lines=11> */
[----:B-1-3--:R-:W-:Y:S05]  /*1dc0*/  CALL.REL.NOINC `($__internal_0_$__cuda_sm20_div_rn_f64_full) ;  /* 0x0000000c00dc7944 */ /* 0x00afea0003c00000 */
[----:B------:R-:W-:-:S07]  /*1dd0*/  IMAD.MOV.U32 R27, RZ, RZ, R25 ;  /* 0x000000ffff1b7224 */ /* 0x000fce00078e0019 */
.L_x_28:
[----:B------:R-:W-:Y:S05]  /*1de0*/  BSYNC.RECONVERGENT B3 ;  /* 0x0000000000037941 */ /* 0x000fea0003800200 */
.L_x_27:
[----:B------:R-:W3:Y:S04]  /*1df0*/  LDL.64 R6, [R12] ;  /* 0x000000000c067983 */ /* 0x000ee80000100a00 */
[----:B------:R-:W3:Y:S04]  /*1e00*/  LDL.64 R4, [R14+0x18] ;  /* 0x000018000e047983 */ /* 0x000ee80000100a00 */
[----:B------:R-:W2:Y:S01]  /*1e10*/  LDL.64 R20, [R14+0x20] ;  /* 0x000020000e147983 */ /* 0x000ea20000100a00 */
[----:B---3--:R-:W-:-:S07]  /*1e20*/  DFMA R18, R6, -R26, R4 ;  /* 0x8000001a0612722b */ /* 0x008fce0000000004 */
[----:B------:R4:W-:Y:S04]  /*1e30*/  STL.64 [R14+0x18], R18 ;  /* 0x000018120e007387 */ /* 0x0009e80000100a00 */
[----:B------:R-:W2:Y:S02]  /*1e40*/  LDL.64 R4, [R12+0x18] ;  /* 0x000018000c047983 */ /* 0x000ea40000100a00 */
[----:B--2---:R-:W-:-:S07]  /*1e50*/  DFMA R20, R4, -R26, R20 ;  /* 0x8000001a0414722b */ /* 0x004fce0000000014 */
[----:B------:R4:W-:Y:S04]  /*1e60*/  STL.64 [R14+0x20], R20 ;  /* 0x000020140e007387 */ /* 0x0009e80000100a00 */
[----:B------:R-:W2:Y:S01]  /*1e70*/  LDL.64 R22, [R12+0x30] ;  /* 0x000030000c167983 */ /* 0x000ea20000100a00 */
[----:B------:R-:W-:Y:S01]  /*1e80*/  ISETP.NE.AND P0, PT, R17, 0x1, PT ;  /* 0x000000011100780c */ /* 0x000fe20003f05270 */
[----:B--2---:R-:W-:-:S07]  /*1e90*/  DFMA R22, R22, -R26, R10 ;  /* 0x8000001a1616722b */ /* 0x004fce000000000a */
[----:B------:R4:W-:Y:S05]  /*1ea0*/  STL.64 [R14+0x28], R22 ;  /* 0x000028160e007387 */ /* 0x0009ea0000100a00 */
[----:B------:R-:W-:Y:S05]  /*1eb0*/  @!P0 BRA `(.L_x_26) ;  /* 0x0000000000848947 */ /* 0x000fea0003800000 */
[----:B------:R-:W2:Y:S01]  /*1ec0*/  LDL.64 R10, [R14+0x40] ;  /* 0x000040000e0a7983 */ /* 0x000ea20000100a00 */
[----:B------:R-:W4:Y:S01]  /*1ed0*/  MUFU.RCP64H R17, R3 ;  /* 0x0000000300117308 */ /* 0x000f220000001800 */
[----:B------:R-:W-:Y:S01]  /*1ee0*/  IMAD.MOV.U32 R16, RZ, RZ, 0x1 ;  /* 0x00000001ff107424 */ /* 0x000fe200078e00ff */
[----:B------:R-:W-:Y:S05]  /*1ef0*/  BSSY.RECONVERGENT B3, `(.L_x_29) ;  /* 0x0000014000037945 */ /* 0x000fea0003800200 */
[----:B----4-:R-:W-:-:S08]  /*1f00*/  DFMA R18, R16, -R2, 1 ;  /* 0x3ff000001012742b */ /* 0x010fd00000000802 */
        /* <DEDUP_REMOVED lines=11> */
[----:B------:R-:W-:Y:S01]  /*1fc0*/  MOV R26, R2 ;  /* 0x00000002001a7202 */ /* 0x000fe20000000f00 */
[----:B------:R-:W-:Y:S01]  /*1fd0*/  IMAD.MOV.U32 R27, RZ, RZ, R3 ;  /* 0x000000ffff1b7224 */ /* 0x000fe200078e0003 */
[----:B------:R-:W-:Y:S01]  /*1fe0*/  MOV R24, 0x2020 ;  /* 0x0000202000187802 */ /* 0x000fe20000000f00 */
[----:B------:R-:W-:Y:S02]  /*1ff0*/  IMAD.MOV.U32 R28, RZ, RZ, R10 ;  /* 0x000000ffff1c7224 */ /* 0x000fe400078e000a */
[----:B------:R-:W-:-:S07]  /*2000*/  IMAD.MOV.U32 R25, RZ, RZ, R11 ;  /* 0x000000ffff197224 */ /* 0x000fce00078e000b */
[----:B-1----:R-:W-:Y:S05]  /*2010*/  CALL.REL.NOINC `($__internal_0_$__cuda_sm20_div_rn_f64_full) ;  /* 0x0000000c00487944 */ /* 0x002fea0003c00000 */
[----:B------:R-:W-:-:S07]  /*2020*/  MOV R27, R25 ;  /* 0x00000019001b7202 */ /* 0x000fce0000000f00 */
.L_x_30:
[----:B------:R-:W-:Y:S05]  /*2030*/  BSYNC.RECONVERGENT B3 ;  /* 0x0000000000037941 */ /* 0x000fea0003800200 */
.L_x_29:
[----:B------:R-:W2:Y:S04]  /*2040*/  LDL.64 R2, [R14+0x30] ;  /* 0x000030000e027983 */ /* 0x000ea80000100a00 */
[----:B------:R-:W3:Y:S01]  /*2050*/  LDL.64 R16, [R14+0x38] ;  /* 0x000038000e107983 */ /* 0x000ee20000100a00 */
[-C--:B--2---:R-:W-:Y:S02]  /*2060*/  DFMA R2, R6, -R26.reuse, R2 ;  /* 0x8000001a0602722b */ /* 0x084fe40000000002 */
[----:B---3--:R-:W-:-:S05]  /*2070*/  DFMA R16, R4, -R26, R16 ;  /* 0x8000001a0410722b */ /* 0x008fca0000000010 */
[----:B------:R0:W-:Y:S04]  /*2080*/  STL.64 [R14+0x30], R2 ;  /* 0x000030020e007387 */ /* 0x0001e80000100a00 */
[----:B------:R0:W-:Y:S04]  /*2090*/  STL.64 [R14+0x38], R16 ;  /* 0x000038100e007387 */ /* 0x0001e80000100a00 */
[----:B------:R-:W2:Y:S02]  /*20a0*/  LDL.64 R12, [R12+0x30] ;  /* 0x000030000c0c7983 */ /* 0x000ea40000100a00 */
[----:B--2---:R-:W-:-:S07]  /*20b0*/  DFMA R10, R12, -R26, R10 ;  /* 0x8000001a0c0a722b */ /* 0x004fce000000000a */
[----:B------:R0:W-:Y:S04]  /*20c0*/  STL.64 [R14+0x40], R10 ;  /* 0x0000400a0e007387 */ /* 0x0001e80000100a00 */
.L_x_26:
[----:B------:R-:W-:Y:S05]  /*20d0*/  BSYNC.RECONVERGENT B2 ;  /* 0x0000000000027941 */ /* 0x000fea0003800200 */
.L_x_25:
[----:B0-2---:R-:W2:Y:S01]  /*20e0*/  LDL.64 R12, [R1+0x48] ;  /* 0x00004800010c7983 */ /* 0x005ea20000100a00 */
[----:B------:R-:W-:-:S05]  /*20f0*/  IMAD.MOV.U32 R3, RZ, RZ, 0x1 ;  /* 0x00000001ff037424 */ /* 0x000fca00078e00ff */
[----:B--2---:R0:W-:Y:S04]  /*2100*/  ST.E desc[UR4][R12.64+0x8], R3 ;  /* 0x000008030c007985 */ /* 0x0041e8000c101904 */
[----:B------:R0:W5:Y:S02]  /*2110*/  LDL.64 R10, [R1+0x50] ;  /* 0x00005000010a7983 */ /* 0x0001640000100a00 */
.L_x_22:
[----:B------:R-:W-:Y:S05]  /*2120*/  BSYNC.RECONVERGENT B1 ;  /* 0x0000000000017941 */ /* 0x000fea0003800200 */
.L_x_21:
[----:B0-----:R-:W2:Y:S02]  /*2130*/  LDL.64 R2, [R1] ;  /* 0x0000000001027983 */ /* 0x001ea40000100a00 */
[----:B--2--5:R-:W-:-:S14]  /*2140*/  DSETP.GEU.AND P0, PT, |R2|, R10, PT ;  /* 0x0000000a0200722a */ /* 0x024fdc0003f0e200 */
[----:B------:R0:W-:Y:S04]  /*2150*/  @!P0 ST.E desc[UR4][R12.64], RZ ;  /* 0x000000ff0c008985 */ /* 0x0001e8000c101904 */
[----:B------:R-:W2:Y:S01]  /*2160*/  LDG.E R2, desc[UR4][R30.64+0x8] ;  /* 0x000008041e027981 */ /* 0x000ea2000c1e1900 */
[----:B------:R-:W-:Y:S01]  /*2170*/  BSSY.RECONVERGENT B0, `(.L_x_31) ;  /* 0x0000016000007945 */ /* 0x000fe20003800200 */
[----:B------:R-:W-:Y:S01]  /*2180*/  IMAD.MOV.U32 R7, RZ, RZ, 0x2 ;  /* 0x00000002ff077424 */ /* 0x000fe200078e00ff */
[----:B------:R-:W-:Y:S02]  /*2190*/  MOV R3, 0x0 ;  /* 0x0000000000037802 */ /* 0x000fe40000000f00 */
[----:B--2---:R-:W-:Y:S01]  /*21a0*/  ISETP.NE.AND P0, PT, R2, RZ, PT ;  /* 0x000000ff0200720c */ /* 0x004fe20003f05270 */
[----:B------:R-:W-:-:S12]  /*21b0*/  IMAD.MOV.U32 R2, RZ, RZ, 0x2 ;  /* 0x00000002ff027424 */ /* 0x000fd800078e00ff */
[----:B0-----:R-:W-:Y:S05]  /*21c0*/  @!P0 BRA `(.L_x_32) ;  /* 0x0000000000408947 */ /* 0x001fea0003800000 */
[----:B------:R-:W-:Y:S01]  /*21d0*/  BSSY.RECONVERGENT B1, `(.L_x_32) ;  /* 0x000000f000017945 */ /* 0x000fe20003800200 */
[----:B------:R-:W-:Y:S02]  /*21e0*/  IMAD.MOV.U32 R7, RZ, RZ, 0x2 ;  /* 0x00000002ff077424 */ /* 0x000fe400078e00ff */
[----:B------:R-:W-:Y:S02]  /*21f0*/  IMAD.MOV.U32 R2, RZ, RZ, 0x2 ;  /* 0x00000002ff027424 */ /* 0x000fe400078e00ff */
[----:B------:R-:W-:-:S07]  /*2200*/  IMAD.MOV.U32 R3, RZ, RZ, 0x0 ;  /* 0x00000000ff037424 */ /* 0x000fce00078e00ff */
.L_x_33:
[----:B------:R-:W-:-:S04]  /*2210*/  LEA R4, P0, R2, R8, 0x3 ;  /* 0x0000000802047211 */ /* 0x000fc800078018ff */
[----:B------:R-:W-:Y:S01]  /*2220*/  LEA.HI.X R5, R2, R9, R3, 0x3, P0 ;  /* 0x0000000902057211 */ /* 0x000fe200000f1c03 */
[----:B------:R-:W-:-:S04]  /*2230*/  IMAD.WIDE R2, R7, 0x4, R30 ;  /* 0x0000000407027825 */ /* 0x000fc800078e021e */
[----:B------:R0:W-:Y:S04]  /*2240*/  STG.E.64 desc[UR4][R4.64], RZ ;  /* 0x000000ff04007986 */ /* 0x0001e8000c101b04 */
[----:B------:R2:W5:Y:S01]  /*2250*/  LDG.E R2, desc[UR4][R2.64+-0x4] ;  /* 0xfffffc0402027981 */ /* 0x000562000c1e1900 */
[----:B------:R-:W-:-:S04]  /*2260*/  IADD3 R7, PT, PT, R7, -0x1, RZ ;  /* 0xffffffff07077810 */ /* 0x000fc80007ffe0ff */
[----:B------:R-:W-:-:S05]  /*2270*/  SHF.R.S32.HI R6, RZ, 0x1f, R7 ;  /* 0x0000001fff067819 */ /* 0x000fca0000011407 */
[----:B--2---:R-:W-:Y:S01]  /*2280*/  IMAD.MOV.U32 R3, RZ, RZ, R6 ;  /* 0x000000ffff037224 */ /* 0x004fe200078e0006 */
[----:B-----5:R-:W-:Y:S01]  /*2290*/  ISETP.NE.AND P0, PT, R2, RZ, PT ;  /* 0x000000ff0200720c */ /* 0x020fe20003f05270 */
[----:B------:R-:W-:-:S12]  /*22a0*/  IMAD.MOV.U32 R2, RZ, RZ, R7 ;  /* 0x000000ffff027224 */ /* 0x000fd800078e0007 */
[----:B0-----:R-:W-:Y:S05]  /*22b0*/  @P0 BRA `(.L_x_33) ;  /* 0xfffffffc00d40947 */ /* 0x001fea000383ffff */
[----:B------:R-:W-:Y:S05]  /*22c0*/  BSYNC.RECONVERGENT B1 ;  /* 0x0000000000017941 */ /* 0x000fea0003800200 */
.L_x_32:
[----:B------:R-:W-:Y:S05]  /*22d0*/  BSYNC.RECONVERGENT B0 ;  /* 0x0000000000007941 */ /* 0x000fea0003800200 */
.L_x_31:
[C---:B------:R-:W-:Y:S02]  /*22e0*/  LEA R4, P1, R2.reuse, R8, 0x3 ;  /* 0x0000000802047211 */ /* 0x040fe400078218ff */
[----:B------:R-:W-:Y:S02]  /*22f0*/  ISETP.GE.AND P0, PT, R7, 0x1, PT ;  /* 0x000000010700780c */ /* 0x000fe40003f06270 */
[----:B------:R-:W-:Y:S01]  /*2300*/  LEA.HI.X R5, R2, R9, R3, 0x3, P1 ;  /* 0x0000000902057211 */ /* 0x000fe200008f1c03 */
[----:B------:R-:W-:Y:S02]  /*2310*/  HFMA2 R2, -RZ, RZ, 0, 0 ;  /* 0x00000000ff027431 */ /* 0x000fe400000001ff */
[----:B------:R-:W-:-:S05]  /*2320*/  IMAD.MOV.U32 R3, RZ, RZ, 0x3ff00000 ;  /* 0x3ff00000ff037424 */ /* 0x000fca00078e00ff */
[----:B------:R0:W-:Y:S03]  /*2330*/  STG.E.64 desc[UR4][R4.64], R2 ;  /* 0x0000000204007986 */ /* 0x0001e6000c101b04 */
[----:B------:R-:W-:Y:S05]  /*2340*/  @!P0 EXIT ;  /* 0x000000000000894d */ /* 0x000fea0003800000 */
[----:B------:R-:W-:-:S04]  /*2350*/  IMAD.WIDE.U32 R12, R7, 0x8, R8 ;  /* 0x00000008070c7825 */ /* 0x000fc800078e0008 */
[C---:B------:R-:W-:Y:S01]  /*2360*/  IMAD.WIDE.U32 R10, R7.reuse, 0x4, R30 ;  /* 0x00000004070a7825 */ /* 0x040fe200078e001e */
[----:B------:R2:W-:Y:S05]  /*2370*/  STG.E.64 desc[UR4][R12.64], RZ ;  /* 0x000000ff0c007986 */ /* 0x0005ea000c101b04 */
[----:B------:R-:W5:Y:S01]  /*2380*/  LDG.E R10, desc[UR4][R10.64] ;  /* 0x000000040a0a7981 */ /* 0x000f62000c1e1900 */
[----:B0-----:R-:W-:Y:S01]  /*2390*/  VIADD R3, R7, 0xffffffff ;  /* 0xffffffff07037836 */ /* 0x001fe20000000000 */
[----:B------:R-:W-:Y:S01]  /*23a0*/  BSSY.RECONVERGENT B1, `(.L_x_34) ;  /* 0x0000027000017945 */ /* 0x000fe20003800200 */
[----:B---34-:R-:W-:-:S03]  /*23b0*/  CS2R R14, SRZ ;  /* 0x00000000000e7805 */ /* 0x018fc6000001ff00 */
[----:B------:R-:W-:Y:S02]  /*23c0*/  MOV R5, R3 ;  /* 0x0000000300057202 */ /* 0x000fe40000000f00 */
[----:B-----5:R-:W-:-:S13]  /*23d0*/  ISETP.NE.AND P0, PT, R10, RZ, PT ;  /* 0x000000ff0a00720c */ /* 0x020fda0003f05270 */
[----:B--2---:R-:W-:Y:S05]  /*23e0*/  @!P0 BRA `(.L_x_35) ;  /* 0x0000000000888947 */ /* 0x004fea0003800000 */
[----:B------:R-:W-:-:S04]  /*23f0*/  IMAD R14, R3, 0x18, R0 ;  /* 0x00000018030e7824 */ /* 0x000fc800078e0200 */
[----:B------:R-:W-:-:S06]  /*2400*/  IMAD R4, R7, 0x8, R14 ;  /* 0x0000000807047824 */ /* 0x000fcc00078e020e */
[----:B------:R-:W2:Y:S01]  /*2410*/  LDL.64 R4, [R4] ;  /* 0x0000000004047983 */ /* 0x000ea20000100a00 */
[----:B------:R-:W-:-:S13]  /*2420*/  ISETP.NE.AND P0, PT, R7, 0x1, PT ;  /* 0x000000010700780c */ /* 0x000fda0003f05270 */
[----:B------:R-:W3:Y:S04]  /*2430*/  @!P0 LDL.64 R14, [R14+0x10] ;  /* 0x000010000e0e8983 */ /* 0x000ee80000100a00 */
[----:B------:R-:W3:Y:S01]  /*2440*/  @!P0 LDG.E.64 R10, desc[UR4][R8.64+0x10] ;  /* 0x00001004080a8981 */ /* 0x000ee2000c1e1b00 */
[----:B------:R-:W-:Y:S01]  /*2450*/  IMAD.MOV.U32 R16, RZ, RZ, 0x1 ;  /* 0x00000001ff107424 */ /* 0x000fe200078e00ff */
[----:B------:R-:W-:Y:S01]  /*2460*/  CS2R R24, SRZ ;  /* 0x0000000000187805 */ /* 0x000fe2000001ff00 */
[----:B------:R-:W-:Y:S01]  /*2470*/  BSSY.RECONVERGENT B2, `(.L_x_36) ;  /* 0x0000015000027945 */ /* 0x000fe20003800200 */
[----:B--2---:R-:W0:Y:S03]  /*2480*/  MUFU.RCP64H R17, R5 ;  /* 0x0000000500117308 */ /* 0x004e260000001800 */
[----:B0-----:R-:W-:-:S02]  /*2490*/  DFMA R18, -R4, R16, 1 ;  /* 0x3ff000000412742b */ /* 0x001fc40000000110 */
[----:B---3--:R-:W-:-:S06]  /*24a0*/  @!P0 DFMA R24, -R10, R14, RZ ;  /* 0x0000000e0a18822b */ /* 0x008fcc00000001ff */
[----:B------:R-:W-:-:S04]  /*24b0*/  DFMA R18, R18, R18, R18 ;  /* 0x000000121212722b */ /* 0x000fc80000000012 */
[----:B------:R-:W-:-:S04]  /*24c0*/  FSETP.GEU.AND P1, PT, |R25|, 6.5827683646048100446e-37, PT ;  /* 0x036000001900780b */ /* 0x000fc80003f2e200 */
[----:B------:R-:W-:-:S08]  /*24d0*/  DFMA R18, R16, R18, R16 ;  /* 0x000000121012722b */ /* 0x000fd00000000010 */
[----:B------:R-:W-:-:S08]  /*24e0*/  DFMA R16, -R4, R18, 1 ;  /* 0x3ff000000410742b */ /* 0x000fd00000000112 */
[----:B------:R-:W-:-:S08]  /*24f0*/  DFMA R16, R18, R16, R18 ;  /* 0x000000101210722b */ /* 0x000fd00000000012 */
[----:B------:R-:W-:-:S08]  /*2500*/  DMUL R26, R16, R24 ;  /* 0x00000018101a7228 */ /* 0x000fd00000000000 */
[----:B------:R-:W-:-:S08]  /*2510*/  DFMA R10, -R4, R26, R24 ;  /* 0x0000001a040a722b */ /* 0x000fd00000000118 */
[----:B------:R-:W-:-:S10]  /*2520*/  DFMA R26, R16, R10, R26 ;  /* 0x0000000a101a722b */ /* 0x000fd4000000001a */
[----:B------:R-:W-:-:S05]  /*2530*/  FFMA R2, RZ, R5, R27 ;  /* 0x00000005ff027223 */ /* 0x000fca000000001b */
[----:B------:R-:W-:-:S13]  /*2540*/  FSETP.GT.AND P0, PT, |R2|, 1.469367938527859385e-39, PT ;  /* 0x001000000200780b */ /* 0x000fda0003f04200 */
[----:B------:R-:W-:Y:S05]  /*2550*/  @P0 BRA P1, `(.L_x_37) ;  /* 0x0000000000180947 */ /* 0x000fea0000800000 */
[----:B------:R-:W-:Y:S01]  /*2560*/  MOV R28, R24 ;  /* 0x00000018001c7202 */ /* 0x000fe20000000f00 */
[----:B------:R-:W-:Y:S01]  /*2570*/  IMAD.MOV.U32 R26, RZ, RZ, R4 ;  /* 0x000000ffff1a7224 */ /* 0x000fe200078e0004 */
[----:B------:R-:W-:Y:S01]  /*2580*/  MOV R24, 0x25b0 ;  /* 0x000025b000187802 */ /* 0x000fe20000000f00 */
[----:B------:R-:W-:-:S07]  /*2590*/  IMAD.MOV.U32 R27, RZ, RZ, R5 ;  /* 0x000000ffff1b7224 */ /* 0x000fce00078e0005 */
[----:B-1----:R-:W-:Y:S05]  /*25a0*/  CALL.REL.NOINC `($__internal_0_$__cuda_sm20_div_rn_f64_full) ;  /* 0x0000000400e47944 */ /* 0x002fea0003c00000 */
[----:B------:R-:W-:-:S07]  /*25b0*/  MOV R27, R25 ;  /* 0x00000019001b7202 */ /* 0x000fce0000000f00 */
.L_x_37:
[----:B------:R-:W-:Y:S05]  /*25c0*/  BSYNC.RECONVERGENT B2 ;  /* 0x0000000000027941 */ /* 0x000fea0003800200 */
.L_x_36:
[----:B------:R0:W-:Y:S01]  /*25d0*/  STG.E.64 desc[UR4][R12.64], R26 ;  /* 0x0000001a0c007986 */ /* 0x0001e2000c101b04 */
[----:B------:R-:W-:Y:S01]  /*25e0*/  IMAD.MOV.U32 R14, RZ, RZ, R26 ;  /* 0x000000ffff0e7224 */ /* 0x000fe200078e001a */
[----:B------:R-:W-:Y:S01]  /*25f0*/  IADD3 R5, PT, PT, R7, -0x2, RZ ;  /* 0xfffffffe07057810 */ /* 0x000fe20007ffe0ff */
[----:B------:R-:W-:-:S07]  /*2600*/  IMAD.MOV.U32 R15, RZ, RZ, R27 ;  /* 0x000000ffff0f7224 */ /* 0x000fce00078e001b */
.L_x_35:
[----:B------:R-:W-:Y:S05]  /*2610*/  BSYNC.RECONVERGENT B1 ;  /* 0x0000000000017941 */ /* 0x000fea0003800200 */
.L_x_34:
[----:B------:R-:W-:-:S13]  /*2620*/  ISETP.GE.AND P0, PT, R5, RZ, PT ;  /* 0x000000ff0500720c */ /* 0x000fda0003f06270 */
[----:B------:R-:W-:Y:S05]  /*2630*/  @!P0 EXIT ;  /* 0x000000000000894d */ /* 0x000fea0003800000 */
[----:B------:R-:W-:-:S04]  /*2640*/  IMAD.WIDE.U32 R10, R3, 0x8, R8 ;  /* 0x00000008030a7825 */ /* 0x000fc800078e0008 */
[----:B------:R-:W-:Y:S01]  /*2650*/  IMAD.WIDE.U32 R16, R3, 0x4, R30 ;  /* 0x0000000403107825 */ /* 0x000fe200078e001e */
[----:B------:R2:W-:Y:S05]  /*2660*/  STG.E.64 desc[UR4][R10.64], RZ ;  /* 0x000000ff0a007986 */ /* 0x0005ea000c101b04 */
[----:B------:R-:W3:Y:S01]  /*2670*/  LDG.E R16, desc[UR4][R16.64] ;  /* 0x0000000410107981 */ /* 0x000ee2000c1e1900 */
[----:B------:R-:W-:Y:S01]  /*2680*/  BSSY.RECONVERGENT B1, `(.L_x_38) ;  /* 0x000002f000017945 */ /* 0x000fe20003800200 */
[----:B------:R-:W-:Y:S02]  /*2690*/  CS2R R18, SRZ ;  /* 0x0000000000127805 */ /* 0x000fe4000001ff00 */
[----:B---3--:R-:W-:-:S13]  /*26a0*/  ISETP.NE.AND P0, PT, R16, RZ, PT ;  /* 0x000000ff1000720c */ /* 0x008fda0003f05270 */
[----:B--2---:R-:W-:Y:S05]  /*26b0*/  @!P0 BRA `(.L_x_39) ;  /* 0x0000000000ac8947 */ /* 0x004fea0003800000 */
[----:B------:R-:W-:-:S04]  /*26c0*/  IMAD R2, R5, 0x18, R0 ;  /* 0x0000001805027824 */ /* 0x000fc800078e0200 */
[----:B------:R-:W-:-:S06]  /*26d0*/  IMAD R16, R3, 0x8, R2 ;  /* 0x0000000803107824 */ /* 0x000fcc00078e0202 */
[----:B------:R-:W2:Y:S01]  /*26e0*/  LDL.64 R16, [R16] ;  /* 0x0000000010107983 */ /* 0x000ea20000100a00 */
[----:B------:R-:W-:Y:S01]  /*26f0*/  IMAD.MOV.U32 R18, RZ, RZ, 0x1 ;  /* 0x00000001ff127424 */ /* 0x000fe200078e00ff */
[----:B------:R-:W-:Y:S01]  /*2700*/  ISETP.GT.U32.AND P0, PT, R7, 0x2, PT ;  /* 0x000000020700780c */ /* 0x000fe20003f04070 */
[----:B------:R-:W-:Y:S01]  /*2710*/  BSSY.RECONVERGENT B0, `(.L_x_40) ;  /* 0x0000012000007945 */ /* 0x000fe20003800200 */
[----:B------:R-:W-:Y:S01]  /*2720*/  CS2R R24, SRZ ;  /* 0x0000000000187805 */ /* 0x000fe2000001ff00 */
[----:B--2---:R-:W2:Y:S02]  /*2730*/  MUFU.RCP64H R19, R17 ;  /* 0x0000001100137308 */ /* 0x004ea40000001800 */
[----:B--2---:R-:W-:-:S08]  /*2740*/  DFMA R20, -R16, R18, 1 ;  /* 0x3ff000001014742b */ /* 0x004fd00000000112 */
[----:B------:R-:W-:-:S08]  /*2750*/  DFMA R20, R20, R20, R20 ;  /* 0x000000141414722b */ /* 0x000fd00000000014 */
[----:B------:R-:W-:-:S08]  /*2760*/  DFMA R20, R18, R20, R18 ;  /* 0x000000141214722b */ /* 0x000fd00000000012 */
[----:B------:R-:W-:-:S08]  /*2770*/  DFMA R18, -R16, R20, 1 ;  /* 0x3ff000001012742b */ /* 0x000fd00000000114 */
[----:B0-----:R-:W-:Y:S01]  /*2780*/  DFMA R26, R20, R18, R20 ;  /* 0x00000012141a722b */ /* 0x001fe20000000014 */
[----:B------:R-:W-:Y:S10]  /*2790*/  @P0 BRA `(.L_x_41) ;  /* 0x0000000000240947 */ /* 0x000ff40003800000 */
[----:B------:R-:W-:-:S05]  /*27a0*/  LEA R2, R7, R2, 0x3 ;  /* 0x0000000207027211 */ /* 0x000fca00078e18ff */
[----:B------:R-:W2:Y:S01]  /*27b0*/  LDL.64 R24, [R2] ;  /* 0x0000000002187983 */ /* 0x000ea20000100a00 */
[----:B------:R-:W-:-:S13]  /*27c0*/  ISETP.NE.AND P0, PT, R7, 0x2, PT ;  /* 0x000000020700780c */ /* 0x000fda0003f05270 */
[----:B------:R-:W3:Y:S01]  /*27d0*/  @P0 LDL.64 R20, [R2+0x8] ;  /* 0x0000080002140983 */ /* 0x000ee20000100a00 */
[----:B--2---:R-:W-:-:S07]  /*27e0*/  DFMA R24, R24, -R14, RZ ;  /* 0x8000000e1818722b */ /* 0x004fce00000000ff */
[----:B------:R3:W-:Y:S04]  /*27f0*/  STG.E.64 desc[UR4][R10.64], R24 ;  /* 0x000000180a007986 */ /* 0x0007e8000c101b04 */
[----:B------:R-:W3:Y:S02]  /*2800*/  @P0 LDG.E.64 R18, desc[UR4][R12.64+0x8] ;  /* 0x000008040c120981 */ /* 0x000ee4000c1e1b00 */
[----:B---3--:R-:W-:-:S07]  /*2810*/  @P0 DFMA R24, -R18, R20, R24 ;  /* 0x000000141218022b */ /* 0x008fce0000000118 */
[----:B------:R0:W-:Y:S04]  /*2820*/  @P0 STG.E.64 desc[UR4][R10.64], R24 ;  /* 0x000000180a000986 */ /* 0x0001e8000c101b04 */
.L_x_41:
[----:B------:R-:W-:Y:S05]  /*2830*/  BSYNC.RECONVERGENT B0 ;  /* 0x0000000000007941 */ /* 0x000fea0003800200 */
.L_x_40:
[----:B------:R-:W-:Y:S01]  /*2840*/  DMUL R18, R26, R24 ;  /* 0x000000181a127228 */ /* 0x000fe20000000000 */
[----:B------:R-:W-:Y:S01]  /*2850*/  FSETP.GEU.AND P1, PT, |R25|, 6.5827683646048100446e-37, PT ;  /* 0x036000001900780b */ /* 0x000fe20003f2e200 */
[----:B------:R-:W-:Y:S06]  /*2860*/  BSSY.RECONVERGENT B2, `(.L_x_42) ;  /* 0x000000c000027945 */ /* 0x000fec0003800200 */
[----:B------:R-:W-:-:S08]  /*2870*/  DFMA R20, -R16, R18, R24 ;  /* 0x000000121014722b */ /* 0x000fd00000000118 */
[----:B------:R-:W-:-:S10]  /*2880*/  DFMA R26, R26, R20, R18 ;  /* 0x000000141a1a722b */ /* 0x000fd40000000012 */
[----:B------:R-:W-:-:S05]  /*2890*/  FFMA R2, RZ, R17, R27 ;  /* 0x00000011ff027223 */ /* 0x000fca000000001b */
[----:B------:R-:W-:-:S13]  /*28a0*/  FSETP.GT.AND P0, PT, |R2|, 1.469367938527859385e-39, PT ;  /* 0x001000000200780b */ /* 0x000fda0003f04200 */
[----:B------:R-:W-:Y:S05]  /*28b0*/  @P0 BRA P1, `(.L_x_43) ;  /* 0x0000000000180947 */ /* 0x000fea0000800000 */
[----:B------:R-:W-:Y:S01]  /*28c0*/  IMAD.MOV.U32 R28, RZ, RZ, R24 ;  /* 0x000000ffff1c7224 */ /* 0x000fe200078e0018 */
[----:B------:R-:W-:Y:S01]  /*28d0*/  MOV R27, R17 ;  /* 0x00000011001b7202 */ /* 0x000fe20000000f00 */
[----:B------:R-:W-:Y:S01]  /*28e0*/  IMAD.MOV.U32 R26, RZ, RZ, R16 ;  /* 0x000000ffff1a7224 */ /* 0x000fe200078e0010 */
[----:B0-----:R-:W-:-:S07]  /*28f0*/  MOV R24, 0x2910 ;  /* 0x0000291000187802 */ /* 0x001fce0000000f00 */
[----:B-1----:R-:W-:Y:S05]  /*2900*/  CALL.REL.NOINC `($__internal_0_$__cuda_sm20_div_rn_f64_full) ;  /* 0x00000004000c7944 */ /* 0x002fea0003c00000 */
[----:B------:R-:W-:-:S07]  /*2910*/  IMAD.MOV.U32 R27, RZ, RZ, R25 ;  /* 0x000000ffff1b7224 */ /* 0x000fce00078e0019 */
.L_x_43:
[----:B------:R-:W-:Y:S05]  /*2920*/  BSYNC.RECONVERGENT B2 ;  /* 0x0000000000027941 */ /* 0x000fea0003800200 */
.L_x_42:
[----:B------:R2:W-:Y:S01]  /*2930*/  STG.E.64 desc[UR4][R10.64], R26 ;  /* 0x0000001a0a007986 */ /* 0x0005e2000c101b04 */
[----:B------:R-:W-:Y:S01]  /*2940*/  VIADD R5, R5, 0xffffffff ;  /* 0xffffffff05057836 */ /* 0x000fe20000000000 */
[----:B------:R-:W-:Y:S01]  /*2950*/  MOV R18, R26 ;  /* 0x0000001a00127202 */ /* 0x000fe20000000f00 */
[----:B------:R-:W-:-:S07]  /*2960*/  IMAD.MOV.U32 R19, RZ, RZ, R27 ;  /* 0x000000ffff137224 */ /* 0x000fce00078e001b */
.L_x_39:
[----:B------:R-:W-:Y:S05]  /*2970*/  BSYNC.RECONVERGENT B1 ;  /* 0x0000000000017941 */ /* 0x000fea0003800200 */
.L_x_38:
[----:B------:R-:W-:-:S04]  /*2980*/  ISETP.NE.AND P0, PT, R7, 0x1, PT ;  /* 0x000000010700780c */ /* 0x000fc80003f05270 */
[----:B------:R-:W-:-:S13]  /*2990*/  ISETP.LT.OR P0, PT, R5, RZ, !P0 ;  /* 0x000000ff0500720c */ /* 0x000fda0004701670 */
[----:B------:R-:W-:Y:S05]  /*29a0*/  @P0 EXIT ;  /* 0x000000000000094d */ /* 0x000fea0003800000 */
[----:B0-2---:R-:W-:-:S04]  /*29b0*/  VIADD R11, R7, 0xfffffffe ;  /* 0xfffffffe070b7836 */ /* 0x005fc80000000000 */
[----:B------:R-:W-:-:S04]  /*29c0*/  IMAD.WIDE.U32 R8, R11, 0x8, R8 ;  /* 0x000000080b087825 */ /* 0x000fc800078e0008 */
[----:B-1----:R-:W-:Y:S01]  /*29d0*/  IMAD.WIDE.U32 R30, R11, 0x4, R30 ;  /* 0x000000040b1e7825 */ /* 0x002fe200078e001e */
[----:B------:R0:W-:Y:S05]  /*29e0*/  STG.E.64 desc[UR4][R8.64], RZ ;  /* 0x000000ff08007986 */ /* 0x0001ea000c101b04 */
[----:B------:R-:W2:Y:S02]  /*29f0*/  LDG.E R30, desc[UR4][R30.64] ;  /* 0x000000041e1e7981 */ /* 0x000ea4000c1e1900 */
[----:B--2---:R-:W-:-:S13]  /*2a00*/  ISETP.NE.AND P0, PT, R30, RZ, PT ;  /* 0x000000ff1e00720c */ /* 0x004fda0003f05270 */
[----:B0-----:R-:W-:Y:S05]  /*2a10*/  @!P0 EXIT ;  /* 0x000000000000894d */ /* 0x001fea0003800000 */
[----:B------:R-:W-:Y:S01]  /*2a20*/  ISETP.GT.U32.AND P0, PT, R7, 0x3, PT ;  /* 0x000000030700780c */ /* 0x000fe20003f04070 */
[----:B------:R-:W-:Y:S01]  /*2a30*/  BSSY.RECONVERGENT B0, `(.L_x_44) ;  /* 0x0000016000007945 */ /* 0x000fe20003800200 */
[----:B------:R-:W-:Y:S01]  /*2a40*/  IMAD R6, R5, 0x18, R0 ;  /* 0x0000001805067824 */ /* 0x000fe200078e0200 */
[----:B------:R-:W-:-:S10]  /*2a50*/  CS2R R24, SRZ ;  /* 0x0000000000187805 */ /* 0x000fd4000001ff00 */
[----:B------:R-:W-:Y:S05]  /*2a60*/  @P0 BRA `(.L_x_45) ;  /* 0x0000000000480947 */ /* 0x000fea0003800000 */
[----:B------:R-:W-:-:S04]  /*2a70*/  IADD3 R0, PT, PT, -R7, RZ, RZ ;  /* 0x000000ff07007210 */ /* 0x000fc80007ffe1ff */
[----:B------:R-:W-:-:S13]  /*2a80*/  LOP3.LUT P0, R0, R0, 0x3, RZ, 0xc0, !PT ;  /* 0x0000000300007812 */ /* 0x000fda000780c0ff */
[----:B------:R-:W-:Y:S05]  /*2a90*/  @!P0 BRA `(.L_x_45) ;  /* 0x00000000003c8947 */ /* 0x000fea0003800000 */
[----:B------:R-:W-:-:S05]  /*2aa0*/  IMAD R3, R3, 0x8, R6 ;  /* 0x0000000803037824 */ /* 0x000fca00078e0206 */
[----:B------:R-:W2:Y:S01]  /*2ab0*/  LDL.64 R24, [R3] ;  /* 0x0000000003187983 */ /* 0x000ea20000100a00 */
[----:B------:R-:W-:Y:S01]  /*2ac0*/  ISETP.NE.AND P0, PT, R0, 0x1, PT ;  /* 0x000000010000780c */ /* 0x000fe20003f05270 */
[----:B--2---:R-:W-:-:S07]  /*2ad0*/  DFMA R24, R24, -R18, RZ ;  /* 0x800000121818722b */ /* 0x004fce00000000ff */
[----:B------:R0:W-:Y:S05]  /*2ae0*/  STG.E.64 desc[UR4][R8.64], R24 ;  /* 0x0000001808007986 */ /* 0x0001ea000c101b04 */
[----:B------:R-:W-:Y:S05]  /*2af0*/  @!P0 BRA `(.L_x_45) ;  /* 0x0000000000248947 */ /* 0x000fea0003800000 */
[----:B------:R-:W-:-:S05]  /*2b00*/  IMAD R7, R7, 0x8, R6 ;  /* 0x0000000807077824 */ /* 0x000fca00078e0206 */
[----:B------:R-:W0:Y:S01]  /*2b10*/  LDL.64 R2, [R7] ;  /* 0x0000000007027983 */ /* 0x000e220000100a00 */
[----:B------:R-:W-:Y:S01]  /*2b20*/  ISETP.NE.AND P0, PT, R0, 0x2, PT ;  /* 0x000000020000780c */ /* 0x000fe20003f05270 */
[----:B0-----:R-:W-:-:S12]  /*2b30*/  DFMA R24, R2, -R14, R24 ;  /* 0x8000000e0218722b */ /* 0x001fd80000000018 */
[----:B------:R-:W2:Y:S04]  /*2b40*/  @P0 LDL.64 R2, [R7+0x8] ;  /* 0x0000080007020983 */ /* 0x000ea80000100a00 */
[----:B------:R2:W-:Y:S04]  /*2b50*/  STG.E.64 desc[UR4][R8.64], R24 ;  /* 0x0000001808007986 */ /* 0x0005e8000c101b04 */
[----:B------:R-:W2:Y:S02]  /*2b60*/  @P0 LDG.E.64 R12, desc[UR4][R12.64+0x8] ;  /* 0x000008040c0c0981 */ /* 0x000ea4000c1e1b00 */
[----:B--2---:R-:W-:-:S07]  /*2b70*/  @P0 DFMA R24, -R12, R2, R24 ;  /* 0x000000020c18022b */ /* 0x004fce0000000118 */
[----:B------:R1:W-:Y:S04]  /*2b80*/  @P0 STG.E.64 desc[UR4][R8.64], R24 ;  /* 0x0000001808000986 */ /* 0x0003e8000c101b04 */
.L_x_45:
[----:B------:R-:W-:Y:S05]  /*2b90*/  BSYNC.RECONVERGENT B0 ;  /* 0x0000000000007941 */ /* 0x000fea0003800200 */
.L_x_44:
[----:B------:R-:W-:-:S06]  /*2ba0*/  LEA R6, R11, R6, 0x3 ;  /* 0x000000060b067211 */ /* 0x000fcc00078e18ff */
[----:B------:R-:W2:Y:S01]  /*2bb0*/  LDL.64 R6, [R6] ;  /* 0x0000000006067983 */ /* 0x000ea20000100a00 */
[----:B------:R-:W-:Y:S01]  /*2bc0*/  IMAD.MOV.U32 R2, RZ, RZ, 0x1 ;  /* 0x00000001ff027424 */ /* 0x000fe200078e00ff */
[----:B------:R-:W-:Y:S01]  /*2bd0*/  FSETP.GEU.AND P1, PT, |R25|, 6.5827683646048100446e-37, PT ;  /* 0x036000001900780b */ /* 0x000fe20003f2e200 */
[----:B------:R-:W-:Y:S01]  /*2be0*/  BSSY.RECONVERGENT B1, `(.L_x_46) ;  /* 0x0000013000017945 */ /* 0x000fe20003800200 */
[----:B--2---:R-:W2:Y:S03]  /*2bf0*/  MUFU.RCP64H R3, R7 ;  /* 0x0000000700037308 */ /* 0x004ea60000001800 */
[----:B--2---:R-:W-:-:S08]  /*2c00*/  DFMA R4, -R6, R2, 1 ;  /* 0x3ff000000604742b */ /* 0x004fd00000000102 */
[----:B------:R-:W-:-:S08]  /*2c10*/  DFMA R4, R4, R4, R4 ;  /* 0x000000040404722b */ /* 0x000fd00000000004 */
        /* <DEDUP_REMOVED lines=12> */
[----:B01----:R-:W-:-:S07]  /*2ce0*/  MOV R24, 0x2d00 ;  /* 0x00002d0000187802 */ /* 0x003fce0000000f00 */
[----:B------:R-:W-:Y:S05]  /*2cf0*/  CALL.REL.NOINC `($__internal_0_$__cuda_sm20_div_rn_f64_full) ;  /* 0x0000000000107944 */ /* 0x000fea0003c00000 */
[----:B------:R-:W-:-:S07]  /*2d00*/  IMAD.MOV.U32 R27, RZ, RZ, R25 ;  /* 0x000000ffff1b7224 */ /* 0x000fce00078e0019 */
.L_x_47:
[----:B------:R-:W-:Y:S05]  /*2d10*/  BSYNC.RECONVERGENT B1 ;  /* 0x0000000000017941 */ /* 0x000fea0003800200 */
.L_x_46:
[----:B------:R-:W-:Y:S01]  /*2d20*/  STG.E.64 desc[UR4][R8.64], R26 ;  /* 0x0000001a08007986 */ /* 0x000fe2000c101b04 */
[----:B------:R-:W-:Y:S05]  /*2d30*/  EXIT ;  /* 0x000000000000794d */ /* 0x000fea0003800000 */
        .weak           $__internal_0_$__cuda_sm20_div_rn_f64_full
        .type           $__internal_0_$__cuda_sm20_div_rn_f64_full,@function
        .size           $__internal_0_$__cuda_sm20_div_rn_f64_full,(.L_x_54 - $__internal_0_$__cuda_sm20_div_rn_f64_full)
$__internal_0_$__cuda_sm20_div_rn_f64_full:
[C---:B------:R-:W-:Y:S01]  /*2d40*/  FSETP.GEU.AND P0, PT, |R27|.reuse, 1.469367938527859385e-39, PT ;  /* 0x001000001b00780b */ /* 0x040fe20003f0e200 */
[----:B------:R-:W-:Y:S01]  /*2d50*/  IMAD.MOV.U32 R35, RZ, RZ, R27 ;  /* 0x000000ffff237224 */ /* 0x000fe200078e001b */
[----:B------:R-:W-:Y:S01]  /*2d60*/  LOP3.LUT R32, R27, 0x800fffff, RZ, 0xc0, !PT ;  /* 0x800fffff1b207812 */ /* 0x000fe200078ec0ff */
[----:B------:R-:W-:Y:S01]  /*2d70*/  IMAD.MOV.U32 R37, RZ, RZ, R25 ;  /* 0x000000ffff257224 */ /* 0x000fe200078e0019 */
[----:B------:R-:W-:Y:S01]  /*2d80*/  MOV R34, R26 ;  /* 0x0000001a00227202 */ /* 0x000fe20000000f00 */
[----:B------:R-:W-:Y:S01]  /*2d90*/  IMAD.MOV.U32 R38, RZ, RZ, 0x1 ;  /* 0x00000001ff267424 */ /* 0x000fe200078e00ff */
[----:B------:R-:W-:Y:S01]  /*2da0*/  LOP3.LUT R33, R32, 0x3ff00000, RZ, 0xfc, !PT ;  /* 0x3ff0000020217812 */ /* 0x000fe200078efcff */
[----:B------:R-:W-:Y:S01]  /*2db0*/  IMAD.MOV.U32 R32, RZ, RZ, R26 ;  /* 0x000000ffff207224 */ /* 0x000fe200078e001a */
[----:B------:R-:W-:Y:S01]  /*2dc0*/  FSETP.GEU.AND P3, PT, |R37|, 1.469367938527859385e-39, PT ;  /* 0x001000002500780b */ /* 0x000fe20003f6e200 */
[----:B------:R-:W-:Y:S01]  /*2dd0*/  BSSY.RECONVERGENT B0, `(.L_x_48) ;  /* 0x0000058000007945 */ /* 0x000fe20003800200 */
[----:B------:R-:W-:-:S02]  /*2de0*/  MOV R36, R28 ;  /* 0x0000001c00247202 */ /* 0x000fc40000000f00 */
[----:B------:R-:W-:Y:S01]  /*2df0*/  LOP3.LUT R25, R37, 0x7ff00000, RZ, 0xc0, !PT ;  /* 0x7ff0000025197812 */ /* 0x000fe200078ec0ff */
[----:B------:R-:W-:Y:S01]  /*2e00*/  @!P0 DMUL R32, R34, 8.98846567431157953865e+307 ;  /* 0x7fe0000022208828 */ /* 0x000fe20000000000 */
[----:B------:R-:W-:-:S04]  /*2e10*/  LOP3.LUT R26, R27, 0x7ff00000, RZ, 0xc0, !PT ;  /* 0x7ff000001b1a7812 */ /* 0x000fc800078ec0ff */
[----:B------:R-:W-:Y:S01]  /*2e20*/  ISETP.GE.U32.AND P2, PT, R25, R26, PT ;  /* 0x0000001a1900720c */ /* 0x000fe20003f46070 */
[----:B------:R-:W0:Y:S02]  /*2e30*/  MUFU.RCP64H R39, R33 ;  /* 0x0000002100277308 */ /* 0x000e240000001800 */
[----:B------:R-:W-:Y:S01]  /*2e40*/  @!P3 LOP3.LUT R28, R35, 0x7ff00000, RZ, 0xc0, !PT ;  /* 0x7ff00000231cb812 */ /* 0x000fe200078ec0ff */
[----:B------:R-:W-:Y:S01]  /*2e50*/  @!P3 IMAD.MOV.U32 R40, RZ, RZ, RZ ;  /* 0x000000ffff28b224 */ /* 0x000fe200078e00ff */
[----:B------:R-:W-:Y:S02]  /*2e60*/  @!P0 LOP3.LUT R26, R33, 0x7ff00000, RZ, 0xc0, !PT ;  /* 0x7ff00000211a8812 */ /* 0x000fe400078ec0ff */
[----:B------:R-:W-:Y:S02]  /*2e70*/  @!P3 ISETP.GE.U32.AND P4, PT, R25, R28, PT ;  /* 0x0000001c1900b20c */ /* 0x000fe40003f86070 */
[----:B------:R-:W-:-:S04]  /*2e80*/  MOV R28, 0x1ca00000 ;  /* 0x1ca00000001c7802 */ /* 0x000fc80000000f00 */
[C---:B------:R-:W-:Y:S02]  /*2e90*/  @!P3 SEL R27, R28.reuse, 0x63400000, !P4 ;  /* 0x634000001c1bb807 */ /* 0x040fe40006000000 */
[----:B------:R-:W-:Y:S02]  /*2ea0*/  SEL R28, R28, 0x63400000, !P2 ;  /* 0x634000001c1c7807 */ /* 0x000fe40005000000 */
[----:B------:R-:W-:Y:S01]  /*2eb0*/  @!P3 LOP3.LUT R27, R27, 0x80000000, R37, 0xf8, !PT ;  /* 0x800000001b1bb812 */ /* 0x000fe200078ef825 */
[----:B0-----:R-:W-:-:S03]  /*2ec0*/  DFMA R42, R38, -R32, 1 ;  /* 0x3ff00000262a742b */ /* 0x001fc60000000820 */
[----:B------:R-:W-:Y:S02]  /*2ed0*/  @!P3 LOP3.LUT R41, R27, 0x100000, RZ, 0xfc, !PT ;  /* 0x001000001b29b812 */ /* 0x000fe400078efcff */
[----:B------:R-:W-:-:S03]  /*2ee0*/  MOV R27, R25 ;  /* 0x00000019001b7202 */ /* 0x000fc60000000f00 */
[----:B------:R-:W-:-:S08]  /*2ef0*/  DFMA R42, R42, R42, R42 ;  /* 0x0000002a2a2a722b */ /* 0x000fd0000000002a */
[----:B------:R-:W-:Y:S01]  /*2f00*/  DFMA R42, R38, R42, R38 ;  /* 0x0000002a262a722b */ /* 0x000fe20000000026 */
[----:B------:R-:W-:Y:S01]  /*2f10*/  LOP3.LUT R39, R28, 0x800fffff, R37, 0xf8, !PT ;  /* 0x800fffff1c277812 */ /* 0x000fe200078ef825 */
[----:B------:R-:W-:-:S06]  /*2f20*/  IMAD.MOV.U32 R38, RZ, RZ, R36 ;  /* 0x000000ffff267224 */ /* 0x000fcc00078e0024 */
[----:B------:R-:W-:Y:S02]  /*2f30*/  DFMA R28, R42, -R32, 1 ;  /* 0x3ff000002a1c742b */ /* 0x000fe40000000820 */
[----:B------:R-:W-:-:S06]  /*2f40*/  @!P3 DFMA R38, R38, 2, -R40 ;  /* 0x400000002626b82b */ /* 0x000fcc0000000828 */
[----:B------:R-:W-:-:S04]  /*2f50*/  DFMA R42, R42, R28, R42 ;  /* 0x0000001c2a2a722b */ /* 0x000fc8000000002a */
[----:B------:R-:W-:-:S04]  /*2f60*/  @!P3 LOP3.LUT R27, R39, 0x7ff00000, RZ, 0xc0, !PT ;  /* 0x7ff00000271bb812 */ /* 0x000fc800078ec0ff */
[----:B------:R-:W-:Y:S01]  /*2f70*/  DMUL R40, R42, R38 ;  /* 0x000000262a287228 */ /* 0x000fe20000000000 */
[----:B------:R-:W-:-:S05]  /*2f80*/  VIADD R28, R27, 0xffffffff ;  /* 0xffffffff1b1c7836 */ /* 0x000fca0000000000 */
[----:B------:R-:W-:Y:S01]  /*2f90*/  ISETP.GT.U32.AND P0, PT, R28, 0x7feffffe, PT ;  /* 0x7feffffe1c00780c */ /* 0x000fe20003f04070 */
[----:B------:R-:W-:Y:S01]  /*2fa0*/  VIADD R28, R26, 0xffffffff ;  /* 0xffffffff1a1c7836 */ /* 0x000fe20000000000 */
[----:B------:R-:W-:-:S04]  /*2fb0*/  DFMA R44, R40, -R32, R38 ;  /* 0x80000020282c722b */ /* 0x000fc80000000026 */
[----:B------:R-:W-:-:S04]  /*2fc0*/  ISETP.GT.U32.OR P0, PT, R28, 0x7feffffe, P0 ;  /* 0x7feffffe1c00780c */ /* 0x000fc80000704470 */
[----:B------:R-:W-:-:S09]  /*2fd0*/  DFMA R40, R42, R44, R40 ;  /* 0x0000002c2a28722b */ /* 0x000fd20000000028 */
[----:B------:R-:W-:Y:S05]  /*2fe0*/  @P0 BRA `(.L_x_49) ;  /* 0x0000000000780947 */ /* 0x000fea0003800000 */
[----:B------:R-:W-:Y:S02]  /*2ff0*/  LOP3.LUT R26, R35, 0x7ff00000, RZ, 0xc0, !PT ;  /* 0x7ff00000231a7812 */ /* 0x000fe400078ec0ff */
[----:B------:R-:W-:Y:S02]  /*3000*/  MOV R27, 0x1ca00000 ;  /* 0x1ca00000001b7802 */ /* 0x000fe40000000f00 */
[CC--:B------:R-:W-:Y:S02]  /*3010*/  VIADDMNMX R28, R25.reuse, -R26.reuse, 0xb9600000, !PT ;  /* 0xb9600000191c7446 */ /* 0x0c0fe4000780091a */
[----:B------:R-:W-:Y:S02]  /*3020*/  ISETP.GE.U32.AND P0, PT, R25, R26, PT ;  /* 0x0000001a1900720c */ /* 0x000fe40003f06070 */
[----:B------:R-:W-:Y:S02]  /*3030*/  VIMNMX R28, PT, PT, R28, 0x46a00000, PT ;  /* 0x46a000001c1c7848 */ /* 0x000fe40003fe0100 */
[----:B------:R-:W-:-:S02]  /*3040*/  SEL R27, R27, 0x63400000, !P0 ;  /* 0x634000001b1b7807 */ /* 0x000fc40004000000 */
[----:B------:R-:W-:-:S03]  /*3050*/  MOV R36, RZ ;  /* 0x000000ff00247202 */ /* 0x000fc60000000f00 */
[----:B------:R-:W-:-:S04]  /*3060*/  IMAD.IADD R27, R28, 0x1, -R27 ;  /* 0x000000011c1b7824 */ /* 0x000fc800078e0a1b */
[----:B------:R-:W-:-:S06]  /*3070*/  VIADD R37, R27, 0x7fe00000 ;  /* 0x7fe000001b257836 */ /* 0x000fcc0000000000 */
[----:B------:R-:W-:-:S10]  /*3080*/  DMUL R28, R40, R36 ;  /* 0x00000024281c7228 */ /* 0x000fd40000000000 */
[----:B------:R-:W-:-:S13]  /*3090*/  FSETP.GTU.AND P0, PT, |R29|, 1.469367938527859385e-39, PT ;  /* 0x001000001d00780b */ /* 0x000fda0003f0c200 */
[----:B------:R-:W-:Y:S05]  /*30a0*/  @P0 BRA `(.L_x_50) ;  /* 0x0000000000a80947 */ /* 0x000fea0003800000 */
[----:B------:R-:W-:Y:S01]  /*30b0*/  DFMA R32, R40, -R32, R38 ;  /* 0x800000202820722b */ /* 0x000fe20000000026 */
[----:B------:R-:W-:-:S09]  /*30c0*/  IMAD.MOV.U32 R36, RZ, RZ, RZ ;  /* 0x000000ffff247224 */ /* 0x000fd200078e00ff */
[C---:B------:R-:W-:Y:S02]  /*30d0*/  FSETP.NEU.AND P0, PT, R33.reuse, RZ, PT ;  /* 0x000000ff2100720b */ /* 0x040fe40003f0d000 */
[----:B------:R-:W-:-:S04]  /*30e0*/  LOP3.LUT R34, R33, 0x80000000, R35, 0x48, !PT ;  /* 0x8000000021227812 */ /* 0x000fc800078e4823 */
[----:B------:R-:W-:-:S07]  /*30f0*/  LOP3.LUT R37, R34, R37, RZ, 0xfc, !PT ;  /* 0x0000002522257212 */ /* 0x000fce00078efcff */
[----:B------:R-:W-:Y:S05]  /*3100*/  @!P0 BRA `(.L_x_50) ;  /* 0x0000000000908947 */ /* 0x000fea0003800000 */
[----:B------:R-:W-:Y:S01]  /*3110*/  IMAD.MOV R33, RZ, RZ, -R27 ;  /* 0x000000ffff217224 */ /* 0x000fe200078e0a1b */
[----:B------:R-:W-:Y:S02]  /*3120*/  MOV R32, RZ ;  /* 0x000000ff00207202 */ /* 0x000fe40000000f00 */
[----:B------:R-:W-:-:S04]  /*3130*/  IADD3 R27, PT, PT, -R27, -0x43300000, RZ ;  /* 0xbcd000001b1b7810 */ /* 0x000fc80007ffe1ff */
[----:B------:R-:W-:Y:S02]  /*3140*/  DFMA R32, R28, -R32, R40 ;  /* 0x800000201c20722b */ /* 0x000fe40000000028 */
[----:B------:R-:W-:-:S08]  /*3150*/  DMUL.RP R40, R40, R36 ;  /* 0x0000002428287228 */ /* 0x000fd00000008000 */
[----:B------:R-:W-:Y:S02]  /*3160*/  FSETP.NEU.AND P0, PT, |R33|, R27, PT ;  /* 0x0000001b2100720b */ /* 0x000fe40003f0d200 */
[----:B------:R-:W-:Y:S02]  /*3170*/  LOP3.LUT R34, R41, R34, RZ, 0x3c, !PT ;  /* 0x0000002229227212 */ /* 0x000fe400078e3cff */
[----:B------:R-:W-:Y:S02]  /*3180*/  FSEL R26, R40, R28, !P0 ;  /* 0x0000001c281a7208 */ /* 0x000fe40004000000 */
[----:B------:R-:W-:-:S03]  /*3190*/  FSEL R27, R34, R29, !P0 ;  /* 0x0000001d221b7208 */ /* 0x000fc60004000000 */
[----:B------:R-:W-:Y:S02]  /*31a0*/  IMAD.MOV.U32 R28, RZ, RZ, R26 ;  /* 0x000000ffff1c7224 */ /* 0x000fe400078e001a */
[----:B------:R-:W-:Y:S01]  /*31b0*/  IMAD.MOV.U32 R29, RZ, RZ, R27 ;  /* 0x000000ffff1d7224 */ /* 0x000fe200078e001b */
[----:B------:R-:W-:Y:S06]  /*31c0*/  BRA `(.L_x_50) ;  /* 0x0000000000607947 */ /* 0x000fec0003800000 */
.L_x_49:
[----:B------:R-:W-:-:S14]  /*31d0*/  DSETP.NAN.AND P0, PT, R36, R36, PT ;  /* 0x000000242400722a */ /* 0x000fdc0003f08000 */
[----:B------:R-:W-:Y:S05]  /*31e0*/  @P0 BRA `(.L_x_51) ;  /* 0x00000000004c0947 */ /* 0x000fea0003800000 */
[----:B------:R-:W-:-:S14]  /*31f0*/  DSETP.NAN.AND P0, PT, R34, R34, PT ;  /* 0x000000222200722a */ /* 0x000fdc0003f08000 */
[----:B------:R-:W-:Y:S05]  /*3200*/  @P0 BRA `(.L_x_52) ;  /* 0x0000000000340947 */ /* 0x000fea0003800000 */
[----:B------:R-:W-:Y:S01]  /*3210*/  ISETP.NE.AND P0, PT, R27, R26, PT ;  /* 0x0000001a1b00720c */ /* 0x000fe20003f05270 */
[----:B------:R-:W-:Y:S01]  /*3220*/  IMAD.MOV.U32 R29, RZ, RZ, -0x80000 ;  /* 0xfff80000ff1d7424 */ /* 0x000fe200078e00ff */
[----:B------:R-:W-:-:S11]  /*3230*/  MOV R28, 0x0 ;  /* 0x00000000001c7802 */ /* 0x000fd60000000f00 */
[----:B------:R-:W-:Y:S05]  /*3240*/  @!P0 BRA `(.L_x_50) ;  /* 0x0000000000408947 */ /* 0x000fea0003800000 */
[----:B------:R-:W-:Y:S02]  /*3250*/  ISETP.NE.AND P0, PT, R27, 0x7ff00000, PT ;  /* 0x7ff000001b00780c */ /* 0x000fe40003f05270 */
[----:B------:R-:W-:Y:S02]  /*3260*/  LOP3.LUT R35, R37, 0x80000000, R35, 0x48, !PT ;  /* 0x8000000025237812 */ /* 0x000fe400078e4823 */
[----:B------:R-:W-:-:S13]  /*3270*/  ISETP.EQ.OR P0, PT, R26, RZ, !P0 ;  /* 0x000000ff1a00720c */ /* 0x000fda0004702670 */
[----:B------:R-:W-:Y:S01]  /*3280*/  @P0 LOP3.LUT R25, R35, 0x7ff00000, RZ, 0xfc, !PT ;  /* 0x7ff0000023190812 */ /* 0x000fe200078efcff */
[----:B------:R-:W-:Y:S01]  /*3290*/  @!P0 IMAD.MOV.U32 R28, RZ, RZ, RZ ;  /* 0x000000ffff1c8224 */ /* 0x000fe200078e00ff */
[----:B------:R-:W-:Y:S01]  /*32a0*/  @!P0 MOV R29, R35 ;  /* 0x00000023001d8202 */ /* 0x000fe20000000f00 */
[----:B------:R-:W-:Y:S02]  /*32b0*/  @P0 IMAD.MOV.U32 R28, RZ, RZ, RZ ;  /* 0x000000ffff1c0224 */ /* 0x000fe400078e00ff */
[----:B------:R-:W-:Y:S01]  /*32c0*/  @P0 IMAD.MOV.U32 R29, RZ, RZ, R25 ;  /* 0x000000ffff1d0224 */ /* 0x000fe200078e0019 */
[----:B------:R-:W-:Y:S06]  /*32d0*/  BRA `(.L_x_50) ;  /* 0x00000000001c7947 */ /* 0x000fec0003800000 */
.L_x_52:
[----:B------:R-:W-:Y:S02]  /*32e0*/  LOP3.LUT R25, R35, 0x80000, RZ, 0xfc, !PT ;  /* 0x0008000023197812 */ /* 0x000fe400078efcff */
[----:B------:R-:W-:-:S03]  /*32f0*/  MOV R28, R34 ;  /* 0x00000022001c7202 */ /* 0x000fc60000000f00 */
[----:B------:R-:W-:Y:S01]  /*3300*/  IMAD.MOV.U32 R29, RZ, RZ, R25 ;  /* 0x000000ffff1d7224 */ /* 0x000fe200078e0019 */
[----:B------:R-:W-:Y:S06]  /*3310*/  BRA `(.L_x_50) ;  /* 0x00000000000c7947 */ /* 0x000fec0003800000 */
.L_x_51:
[----:B------:R-:W-:Y:S01]  /*3320*/  LOP3.LUT R25, R37, 0x80000, RZ, 0xfc, !PT ;  /* 0x0008000025197812 */ /* 0x000fe200078efcff */
[----:B------:R-:W-:-:S03]  /*3330*/  IMAD.MOV.U32 R28, RZ, RZ, R36 ;  /* 0x000000ffff1c7224 */ /* 0x000fc600078e0024 */
[----:B------:R-:W-:-:S07]  /*3340*/  MOV R29, R25 ;  /* 0x00000019001d7202 */ /* 0x000fce0000000f00 */
.L_x_50:
[----:B------:R-:W-:Y:S05]  /*3350*/  BSYNC.RECONVERGENT B0 ;  /* 0x0000000000007941 */ /* 0x000fea0003800200 */
.L_x_48:
[----:B------:R-:W-:Y:S01]  /*3360*/  IMAD.MOV.U32 R26, RZ, RZ, R28 ;  /* 0x000000ffff1a7224 */ /* 0x000fe200078e001c */
[----:B------:R-:W-:Y:S01]  /*3370*/  MOV R28, R24 ;  /* 0x00000018001c7202 */ /* 0x000fe20000000f00 */
[----:B------:R-:W-:Y:S02]  /*3380*/  IMAD.MOV.U32 R25, RZ, RZ, R29 ;  /* 0x000000ffff197224 */ /* 0x000fe400078e001d */
[----:B------:R-:W-:-:S04]  /*3390*/  IMAD.MOV.U32 R29, RZ, RZ, 0x0 ;  /* 0x00000000ff1d7424 */ /* 0x000fc800078e00ff */
[----:B------:R-:W-:Y:S05]  /*33a0*/  RET.REL.NODEC R28 `(eigenVecBatch3x3Kernel) ;  /* 0xffffffcc1c147950 */ /* 0x000fea0003c3ffff */
.L_x_53:
[----:B------:R-:W-:-:S00]  /*33b0*/  BRA `(.L_x_53) ;  /* 0xfffffffc00fc7947 */ /* 0x000fc0000383ffff */
[----:B------:R-:W-:-:S00]  /*33c0*/  NOP ;  /* 0x0000000000007918 */ /* 0x000fc00000000000 */
        /* <DEDUP_REMOVED lines=11> */
.L_x_54:


//--------------------- .nv.shared.reserved.0     --------------------------
	.section	.nv.shared.reserved.0,"aw",@nobits
	.weak		__nv_reservedSMEM_offset_0_alias
	.size		__nv_reservedSMEM_offset_0_alias, 0, 64
	.other		__nv_reservedSMEM_offset_0_alias,@"STO_CUDA_RESERVED_SHARED STV_DEFAULT"
__nv_reservedSMEM_offset_0_alias:
	.zero		0
	.zero		64


//--------------------- .nv.constant0.eigenVecBatch3x3Kernel --------------------------
	.section	.nv.constant0.eigenVecBatch3x3Kernel,"a",@progbits
	.sectionflags	@""
	.align	4
.nv.constant0.eigenVecBatch3x3Kernel:
	.zero		1056


//--------------------- SYMBOLS --------------------------

	.type		.nv.reservedSmem.offset0,@object
	.size		.nv.reservedSmem.offset0,0x4
